//
// Generated by NVIDIA NVVM Compiler
//
// Compiler Build ID: CL-36424714
// Cuda compilation tools, release 13.0, V13.0.88
// Based on NVVM 20.0.0
//

.version 9.0
.target sm_100
.address_size 64


.entry _Z15batchedSamplingiiiPPdS0_PiS_iS_S_(
	.param .u32 _Z15batchedSamplingiiiPPdS0_PiS_iS_S__param_0,
	.param .u32 _Z15batchedSamplingiiiPPdS0_PiS_iS_S__param_1,
	.param .u32 _Z15batchedSamplingiiiPPdS0_PiS_iS_S__param_2,
	.param .u64 .ptr .align 1 _Z15batchedSamplingiiiPPdS0_PiS_iS_S__param_3,
	.param .u64 .ptr .align 1 _Z15batchedSamplingiiiPPdS0_PiS_iS_S__param_4,
	.param .u64 .ptr .align 1 _Z15batchedSamplingiiiPPdS0_PiS_iS_S__param_5,
	.param .u64 .ptr .align 1 _Z15batchedSamplingiiiPPdS0_PiS_iS_S__param_6,
	.param .u32 _Z15batchedSamplingiiiPPdS0_PiS_iS_S__param_7,
	.param .u64 .ptr .align 1 _Z15batchedSamplingiiiPPdS0_PiS_iS_S__param_8,
	.param .u64 .ptr .align 1 _Z15batchedSamplingiiiPPdS0_PiS_iS_S__param_9
)
{
	.reg .pred 	%p<27>;
	.reg .b32 	%r<217>;
	.reg .b64 	%rd<217>;
	.reg .b64 	%fd<185>;

	ld.param.u32 	%r47, [_Z15batchedSamplingiiiPPdS0_PiS_iS_S__param_0];
	ld.param.u32 	%r48, [_Z15batchedSamplingiiiPPdS0_PiS_iS_S__param_2];
	ld.param.u64 	%rd10, [_Z15batchedSamplingiiiPPdS0_PiS_iS_S__param_3];
	ld.param.u64 	%rd11, [_Z15batchedSamplingiiiPPdS0_PiS_iS_S__param_4];
	ld.param.u64 	%rd12, [_Z15batchedSamplingiiiPPdS0_PiS_iS_S__param_5];
	ld.param.u64 	%rd13, [_Z15batchedSamplingiiiPPdS0_PiS_iS_S__param_6];
	ld.param.u32 	%r49, [_Z15batchedSamplingiiiPPdS0_PiS_iS_S__param_7];
	ld.param.u64 	%rd14, [_Z15batchedSamplingiiiPPdS0_PiS_iS_S__param_8];
	ld.param.u64 	%rd15, [_Z15batchedSamplingiiiPPdS0_PiS_iS_S__param_9];
	cvta.to.global.u64 	%rd1, %rd13;
	cvta.to.global.u64 	%rd2, %rd15;
	cvta.to.global.u64 	%rd3, %rd12;
	cvta.to.global.u64 	%rd4, %rd14;
	mov.u32 	%r50, %ctaid.x;
	div.u32 	%r1, %r50, %r48;
	mul.lo.s32 	%r51, %r1, %r48;
	sub.s32 	%r2, %r50, %r51;
	mov.u32 	%r3, %tid.x;
	setp.ge.u32 	%p1, %r3, %r49;
	@%p1 bra 	$L__BB0_2;
	mov.u32 	%r52, %tid.y;
	mad.lo.s32 	%r53, %r1, %r49, %r3;
	mad.lo.s32 	%r54, %r53, %r48, %r2;
	mad.lo.s32 	%r55, %r54, %r47, %r52;
	mul.wide.u32 	%rd16, %r55, 8;
	add.s64 	%rd17, %rd4, %rd16;
	mov.b64 	%rd18, 0;
	st.global.u64 	[%rd17], %rd18;
$L__BB0_2:
	bar.sync 	0;
	mul.lo.s32 	%r57, %r48, %r48;
	mul.lo.s32 	%r4, %r57, %r1;
	mov.u32 	%r5, %tid.y;
	cvta.to.global.u64 	%rd19, %rd11;
	mul.wide.u32 	%rd20, %r1, 8;
	add.s64 	%rd5, %rd19, %rd20;
	mad.lo.s32 	%r58, %r1, %r49, %r3;
	mul.lo.s32 	%r6, %r58, %r48;
	add.s32 	%r59, %r6, %r2;
	mul.lo.s32 	%r7, %r59, %r47;
	add.s32 	%r60, %r7, %r5;
	cvta.to.global.u64 	%rd21, %rd10;
	add.s64 	%rd6, %rd21, %rd20;
	mul.wide.u32 	%rd22, %r60, 8;
	add.s64 	%rd7, %rd4, %rd22;
	max.u32 	%r8, %r48, 1;
	and.b32  	%r9, %r47, 15;
	and.b32  	%r10, %r47, 7;
	and.b32  	%r11, %r47, -16;
	and.b32  	%r12, %r47, 3;
	neg.s32 	%r13, %r11;
	mov.b32 	%r204, 0;
	mul.wide.u32 	%rd27, %r4, 4;
	add.s64 	%rd28, %rd3, %rd27;
$L__BB0_3:
	or.b32  	%r61, %r204, %r2;
	setp.ne.s32 	%p2, %r61, 0;
	@%p2 bra 	$L__BB0_5;
	ld.global.u32 	%r205, [%rd28];
	mov.b32 	%r206, 0;
	bra.uni 	$L__BB0_6;
$L__BB0_5:
	mad.lo.s32 	%r62, %r204, %r48, %r2;
	div.s32 	%r63, %r62, %r48;
	mul.lo.s32 	%r64, %r63, %r48;
	sub.s32 	%r65, %r62, %r64;
	shl.b32 	%r66, %r63, 8;
	or.b32  	%r67, %r66, %r63;
	and.b32  	%r68, %r67, 16711935;
	shl.b32 	%r69, %r67, 4;
	and.b32  	%r70, %r69, 267390960;
	or.b32  	%r71, %r70, %r68;
	and.b32  	%r72, %r71, 252645135;
	shl.b32 	%r73, %r71, 2;
	and.b32  	%r74, %r73, 1010580540;
	or.b32  	%r75, %r74, %r72;
	and.b32  	%r76, %r75, 286331153;
	shl.b32 	%r77, %r65, 8;
	or.b32  	%r78, %r77, %r65;
	and.b32  	%r79, %r78, 16711935;
	shl.b32 	%r80, %r78, 4;
	and.b32  	%r81, %r80, 267390960;
	or.b32  	%r82, %r81, %r79;
	and.b32  	%r83, %r82, 252645135;
	shl.b32 	%r84, %r82, 2;
	and.b32  	%r85, %r84, 1010580540;
	or.b32  	%r86, %r85, %r83;
	shl.b32 	%r87, %r86, 1;
	and.b32  	%r88, %r87, 572662306;
	shl.b32 	%r89, %r86, 2;
	and.b32  	%r90, %r89, -2004318072;
	or.b32  	%r91, %r90, %r88;
	shl.b32 	%r92, %r75, 1;
	and.b32  	%r93, %r92, 1145324612;
	or.b32  	%r94, %r93, %r76;
	or.b32  	%r95, %r94, %r91;
	add.s32 	%r96, %r95, %r4;
	mul.wide.u32 	%rd23, %r96, 4;
	add.s64 	%rd24, %rd3, %rd23;
	ld.global.u32 	%r97, [%rd24];
	add.s32 	%r98, %r96, -1;
	mul.wide.u32 	%rd25, %r98, 4;
	add.s64 	%rd26, %rd3, %rd25;
	ld.global.u32 	%r206, [%rd26];
	sub.s32 	%r205, %r97, %r206;
$L__BB0_6:
	setp.ge.u32 	%p3, %r3, %r49;
	setp.ge.u32 	%p4, %r5, %r205;
	or.pred  	%p5, %p3, %p4;
	@%p5 bra 	$L__BB0_22;
	setp.eq.s32 	%p6, %r47, 0;
	mov.f64 	%fd176, 0d0000000000000000;
	@%p6 bra 	$L__BB0_21;
	setp.lt.u32 	%p7, %r47, 16;
	ld.global.u64 	%rd29, [%rd5];
	cvta.to.global.u64 	%rd8, %rd29;
	add.s32 	%r102, %r206, %r5;
	mul.lo.s32 	%r20, %r102, %r47;
	add.s32 	%r103, %r6, %r204;
	mul.lo.s32 	%r21, %r103, %r47;
	mov.f64 	%fd176, 0d0000000000000000;
	mov.b32 	%r211, 0;
	@%p7 bra 	$L__BB0_11;
	add.s32 	%r207, %r20, 7;
	mov.f64 	%fd176, 0d0000000000000000;
	mov.b32 	%r209, 0;
	mov.u32 	%r208, %r13;
$L__BB0_10:
	.pragma "nounroll";
	add.s32 	%r105, %r207, -7;
	mul.wide.u32 	%rd30, %r105, 8;
	add.s64 	%rd31, %rd8, %rd30;
	ld.global.f64 	%fd31, [%rd31];
	add.s32 	%r106, %r209, %r21;
	mul.wide.u32 	%rd32, %r106, 8;
	add.s64 	%rd33, %rd1, %rd32;
	ld.global.f64 	%fd32, [%rd33];
	fma.rn.f64 	%fd33, %fd31, %fd32, %fd176;
	add.s32 	%r107, %r207, -6;
	mul.wide.u32 	%rd34, %r107, 8;
	add.s64 	%rd35, %rd8, %rd34;
	ld.global.f64 	%fd34, [%rd35];
	add.s32 	%r108, %r106, 1;
	mul.wide.u32 	%rd36, %r108, 8;
	add.s64 	%rd37, %rd1, %rd36;
	ld.global.f64 	%fd35, [%rd37];
	fma.rn.f64 	%fd36, %fd34, %fd35, %fd33;
	add.s32 	%r109, %r207, -5;
	mul.wide.u32 	%rd38, %r109, 8;
	add.s64 	%rd39, %rd8, %rd38;
	ld.global.f64 	%fd37, [%rd39];
	add.s32 	%r110, %r106, 2;
	mul.wide.u32 	%rd40, %r110, 8;
	add.s64 	%rd41, %rd1, %rd40;
	ld.global.f64 	%fd38, [%rd41];
	fma.rn.f64 	%fd39, %fd37, %fd38, %fd36;
	add.s32 	%r111, %r207, -4;
	mul.wide.u32 	%rd42, %r111, 8;
	add.s64 	%rd43, %rd8, %rd42;
	ld.global.f64 	%fd40, [%rd43];
	add.s32 	%r112, %r106, 3;
	mul.wide.u32 	%rd44, %r112, 8;
	add.s64 	%rd45, %rd1, %rd44;
	ld.global.f64 	%fd41, [%rd45];
	fma.rn.f64 	%fd42, %fd40, %fd41, %fd39;
	add.s32 	%r113, %r207, -3;
	mul.wide.u32 	%rd46, %r113, 8;
	add.s64 	%rd47, %rd8, %rd46;
	ld.global.f64 	%fd43, [%rd47];
	add.s32 	%r114, %r106, 4;
	mul.wide.u32 	%rd48, %r114, 8;
	add.s64 	%rd49, %rd1, %rd48;
	ld.global.f64 	%fd44, [%rd49];
	fma.rn.f64 	%fd45, %fd43, %fd44, %fd42;
	add.s32 	%r115, %r207, -2;
	mul.wide.u32 	%rd50, %r115, 8;
	add.s64 	%rd51, %rd8, %rd50;
	ld.global.f64 	%fd46, [%rd51];
	add.s32 	%r116, %r106, 5;
	mul.wide.u32 	%rd52, %r116, 8;
	add.s64 	%rd53, %rd1, %rd52;
	ld.global.f64 	%fd47, [%rd53];
	fma.rn.f64 	%fd48, %fd46, %fd47, %fd45;
	add.s32 	%r117, %r207, -1;
	mul.wide.u32 	%rd54, %r117, 8;
	add.s64 	%rd55, %rd8, %rd54;
	ld.global.f64 	%fd49, [%rd55];
	add.s32 	%r118, %r106, 6;
	mul.wide.u32 	%rd56, %r118, 8;
	add.s64 	%rd57, %rd1, %rd56;
	ld.global.f64 	%fd50, [%rd57];
	fma.rn.f64 	%fd51, %fd49, %fd50, %fd48;
	add.s32 	%r119, %r207, 8;
	mul.wide.u32 	%rd58, %r207, 8;
	add.s64 	%rd59, %rd8, %rd58;
	ld.global.f64 	%fd52, [%rd59];
	add.s32 	%r120, %r106, 7;
	mul.wide.u32 	%rd60, %r120, 8;
	add.s64 	%rd61, %rd1, %rd60;
	ld.global.f64 	%fd53, [%rd61];
	fma.rn.f64 	%fd54, %fd52, %fd53, %fd51;
	add.s32 	%r121, %r207, 1;
	mul.wide.u32 	%rd62, %r121, 8;
	add.s64 	%rd63, %rd8, %rd62;
	ld.global.f64 	%fd55, [%rd63];
	add.s32 	%r122, %r106, 8;
	mul.wide.u32 	%rd64, %r122, 8;
	add.s64 	%rd65, %rd1, %rd64;
	ld.global.f64 	%fd56, [%rd65];
	fma.rn.f64 	%fd57, %fd55, %fd56, %fd54;
	add.s32 	%r123, %r207, 2;
	mul.wide.u32 	%rd66, %r123, 8;
	add.s64 	%rd67, %rd8, %rd66;
	ld.global.f64 	%fd58, [%rd67];
	add.s32 	%r124, %r106, 9;
	mul.wide.u32 	%rd68, %r124, 8;
	add.s64 	%rd69, %rd1, %rd68;
	ld.global.f64 	%fd59, [%rd69];
	fma.rn.f64 	%fd60, %fd58, %fd59, %fd57;
	add.s32 	%r125, %r207, 3;
	mul.wide.u32 	%rd70, %r125, 8;
	add.s64 	%rd71, %rd8, %rd70;
	ld.global.f64 	%fd61, [%rd71];
	add.s32 	%r126, %r106, 10;
	mul.wide.u32 	%rd72, %r126, 8;
	add.s64 	%rd73, %rd1, %rd72;
	ld.global.f64 	%fd62, [%rd73];
	fma.rn.f64 	%fd63, %fd61, %fd62, %fd60;
	add.s32 	%r127, %r207, 4;
	mul.wide.u32 	%rd74, %r127, 8;
	add.s64 	%rd75, %rd8, %rd74;
	ld.global.f64 	%fd64, [%rd75];
	add.s32 	%r128, %r106, 11;
	mul.wide.u32 	%rd76, %r128, 8;
	add.s64 	%rd77, %rd1, %rd76;
	ld.global.f64 	%fd65, [%rd77];
	fma.rn.f64 	%fd66, %fd64, %fd65, %fd63;
	add.s32 	%r129, %r207, 5;
	mul.wide.u32 	%rd78, %r129, 8;
	add.s64 	%rd79, %rd8, %rd78;
	ld.global.f64 	%fd67, [%rd79];
	add.s32 	%r130, %r106, 12;
	mul.wide.u32 	%rd80, %r130, 8;
	add.s64 	%rd81, %rd1, %rd80;
	ld.global.f64 	%fd68, [%rd81];
	fma.rn.f64 	%fd69, %fd67, %fd68, %fd66;
	add.s32 	%r131, %r207, 6;
	mul.wide.u32 	%rd82, %r131, 8;
	add.s64 	%rd83, %rd8, %rd82;
	ld.global.f64 	%fd70, [%rd83];
	add.s32 	%r132, %r106, 13;
	mul.wide.u32 	%rd84, %r132, 8;
	add.s64 	%rd85, %rd1, %rd84;
	ld.global.f64 	%fd71, [%rd85];
	fma.rn.f64 	%fd72, %fd70, %fd71, %fd69;
	add.s32 	%r133, %r207, 7;
	mul.wide.u32 	%rd86, %r133, 8;
	add.s64 	%rd87, %rd8, %rd86;
	ld.global.f64 	%fd73, [%rd87];
	add.s32 	%r134, %r106, 14;
	mul.wide.u32 	%rd88, %r134, 8;
	add.s64 	%rd89, %rd1, %rd88;
	ld.global.f64 	%fd74, [%rd89];
	fma.rn.f64 	%fd75, %fd73, %fd74, %fd72;
	mul.wide.u32 	%rd90, %r119, 8;
	add.s64 	%rd91, %rd8, %rd90;
	ld.global.f64 	%fd76, [%rd91];
	add.s32 	%r135, %r106, 15;
	mul.wide.u32 	%rd92, %r135, 8;
	add.s64 	%rd93, %rd1, %rd92;
	ld.global.f64 	%fd77, [%rd93];
	fma.rn.f64 	%fd176, %fd76, %fd77, %fd75;
	add.s32 	%r209, %r209, 16;
	add.s32 	%r208, %r208, 16;
	add.s32 	%r207, %r207, 16;
	setp.ne.s32 	%p8, %r208, 0;
	mov.u32 	%r211, %r11;
	@%p8 bra 	$L__BB0_10;
$L__BB0_11:
	setp.eq.s32 	%p9, %r9, 0;
	@%p9 bra 	$L__BB0_21;
	add.s32 	%r136, %r9, -1;
	setp.lt.u32 	%p10, %r136, 7;
	@%p10 bra 	$L__BB0_14;
	add.s32 	%r137, %r211, %r20;
	mul.wide.u32 	%rd94, %r137, 8;
	add.s64 	%rd95, %rd8, %rd94;
	ld.global.f64 	%fd79, [%rd95];
	add.s32 	%r138, %r211, %r21;
	mul.wide.u32 	%rd96, %r138, 8;
	add.s64 	%rd97, %rd1, %rd96;
	ld.global.f64 	%fd80, [%rd97];
	fma.rn.f64 	%fd81, %fd79, %fd80, %fd176;
	add.s32 	%r139, %r137, 1;
	mul.wide.u32 	%rd98, %r139, 8;
	add.s64 	%rd99, %rd8, %rd98;
	ld.global.f64 	%fd82, [%rd99];
	add.s32 	%r140, %r138, 1;
	mul.wide.u32 	%rd100, %r140, 8;
	add.s64 	%rd101, %rd1, %rd100;
	ld.global.f64 	%fd83, [%rd101];
	fma.rn.f64 	%fd84, %fd82, %fd83, %fd81;
	add.s32 	%r141, %r137, 2;
	mul.wide.u32 	%rd102, %r141, 8;
	add.s64 	%rd103, %rd8, %rd102;
	ld.global.f64 	%fd85, [%rd103];
	add.s32 	%r142, %r138, 2;
	mul.wide.u32 	%rd104, %r142, 8;
	add.s64 	%rd105, %rd1, %rd104;
	ld.global.f64 	%fd86, [%rd105];
	fma.rn.f64 	%fd87, %fd85, %fd86, %fd84;
	add.s32 	%r143, %r137, 3;
	mul.wide.u32 	%rd106, %r143, 8;
	add.s64 	%rd107, %rd8, %rd106;
	ld.global.f64 	%fd88, [%rd107];
	add.s32 	%r144, %r138, 3;
	mul.wide.u32 	%rd108, %r144, 8;
	add.s64 	%rd109, %rd1, %rd108;
	ld.global.f64 	%fd89, [%rd109];
	fma.rn.f64 	%fd90, %fd88, %fd89, %fd87;
	add.s32 	%r145, %r137, 4;
	mul.wide.u32 	%rd110, %r145, 8;
	add.s64 	%rd111, %rd8, %rd110;
	ld.global.f64 	%fd91, [%rd111];
	add.s32 	%r146, %r138, 4;
	mul.wide.u32 	%rd112, %r146, 8;
	add.s64 	%rd113, %rd1, %rd112;
	ld.global.f64 	%fd92, [%rd113];
	fma.rn.f64 	%fd93, %fd91, %fd92, %fd90;
	add.s32 	%r147, %r137, 5;
	mul.wide.u32 	%rd114, %r147, 8;
	add.s64 	%rd115, %rd8, %rd114;
	ld.global.f64 	%fd94, [%rd115];
	add.s32 	%r148, %r138, 5;
	mul.wide.u32 	%rd116, %r148, 8;
	add.s64 	%rd117, %rd1, %rd116;
	ld.global.f64 	%fd95, [%rd117];
	fma.rn.f64 	%fd96, %fd94, %fd95, %fd93;
	add.s32 	%r149, %r137, 6;
	mul.wide.u32 	%rd118, %r149, 8;
	add.s64 	%rd119, %rd8, %rd118;
	ld.global.f64 	%fd97, [%rd119];
	add.s32 	%r150, %r138, 6;
	mul.wide.u32 	%rd120, %r150, 8;
	add.s64 	%rd121, %rd1, %rd120;
	ld.global.f64 	%fd98, [%rd121];
	fma.rn.f64 	%fd99, %fd97, %fd98, %fd96;
	add.s32 	%r151, %r137, 7;
	mul.wide.u32 	%rd122, %r151, 8;
	add.s64 	%rd123, %rd8, %rd122;
	ld.global.f64 	%fd100, [%rd123];
	add.s32 	%r152, %r138, 7;
	mul.wide.u32 	%rd124, %r152, 8;
	add.s64 	%rd125, %rd1, %rd124;
	ld.global.f64 	%fd101, [%rd125];
	fma.rn.f64 	%fd176, %fd100, %fd101, %fd99;
	add.s32 	%r211, %r211, 8;
$L__BB0_14:
	setp.eq.s32 	%p11, %r10, 0;
	@%p11 bra 	$L__BB0_21;
	add.s32 	%r153, %r10, -1;
	setp.lt.u32 	%p12, %r153, 3;
	@%p12 bra 	$L__BB0_17;
	add.s32 	%r154, %r211, %r20;
	mul.wide.u32 	%rd126, %r154, 8;
	add.s64 	%rd127, %rd8, %rd126;
	ld.global.f64 	%fd103, [%rd127];
	add.s32 	%r155, %r211, %r21;
	mul.wide.u32 	%rd128, %r155, 8;
	add.s64 	%rd129, %rd1, %rd128;
	ld.global.f64 	%fd104, [%rd129];
	fma.rn.f64 	%fd105, %fd103, %fd104, %fd176;
	add.s32 	%r156, %r154, 1;
	mul.wide.u32 	%rd130, %r156, 8;
	add.s64 	%rd131, %rd8, %rd130;
	ld.global.f64 	%fd106, [%rd131];
	add.s32 	%r157, %r155, 1;
	mul.wide.u32 	%rd132, %r157, 8;
	add.s64 	%rd133, %rd1, %rd132;
	ld.global.f64 	%fd107, [%rd133];
	fma.rn.f64 	%fd108, %fd106, %fd107, %fd105;
	add.s32 	%r158, %r154, 2;
	mul.wide.u32 	%rd134, %r158, 8;
	add.s64 	%rd135, %rd8, %rd134;
	ld.global.f64 	%fd109, [%rd135];
	add.s32 	%r159, %r155, 2;
	mul.wide.u32 	%rd136, %r159, 8;
	add.s64 	%rd137, %rd1, %rd136;
	ld.global.f64 	%fd110, [%rd137];
	fma.rn.f64 	%fd111, %fd109, %fd110, %fd108;
	add.s32 	%r160, %r154, 3;
	mul.wide.u32 	%rd138, %r160, 8;
	add.s64 	%rd139, %rd8, %rd138;
	ld.global.f64 	%fd112, [%rd139];
	add.s32 	%r161, %r155, 3;
	mul.wide.u32 	%rd140, %r161, 8;
	add.s64 	%rd141, %rd1, %rd140;
	ld.global.f64 	%fd113, [%rd141];
	fma.rn.f64 	%fd176, %fd112, %fd113, %fd111;
	add.s32 	%r211, %r211, 4;
$L__BB0_17:
	setp.eq.s32 	%p13, %r12, 0;
	@%p13 bra 	$L__BB0_21;
	setp.eq.s32 	%p14, %r12, 1;
	add.s32 	%r34, %r211, %r20;
	mul.wide.u32 	%rd142, %r34, 8;
	add.s64 	%rd143, %rd8, %rd142;
	ld.global.f64 	%fd114, [%rd143];
	add.s32 	%r35, %r211, %r21;
	mul.wide.u32 	%rd144, %r35, 8;
	add.s64 	%rd145, %rd1, %rd144;
	ld.global.f64 	%fd115, [%rd145];
	fma.rn.f64 	%fd176, %fd114, %fd115, %fd176;
	@%p14 bra 	$L__BB0_21;
	setp.eq.s32 	%p15, %r12, 2;
	add.s32 	%r162, %r34, 1;
	mul.wide.u32 	%rd146, %r162, 8;
	add.s64 	%rd147, %rd8, %rd146;
	ld.global.f64 	%fd116, [%rd147];
	add.s32 	%r163, %r35, 1;
	mul.wide.u32 	%rd148, %r163, 8;
	add.s64 	%rd149, %rd1, %rd148;
	ld.global.f64 	%fd117, [%rd149];
	fma.rn.f64 	%fd176, %fd116, %fd117, %fd176;
	@%p15 bra 	$L__BB0_21;
	add.s32 	%r164, %r34, 2;
	mul.wide.u32 	%rd150, %r164, 8;
	add.s64 	%rd151, %rd8, %rd150;
	ld.global.f64 	%fd118, [%rd151];
	add.s32 	%r165, %r35, 2;
	mul.wide.u32 	%rd152, %r165, 8;
	add.s64 	%rd153, %rd1, %rd152;
	ld.global.f64 	%fd119, [%rd153];
	fma.rn.f64 	%fd176, %fd118, %fd119, %fd176;
$L__BB0_21:
	add.s32 	%r166, %r7, %r5;
	mul.wide.u32 	%rd154, %r166, 8;
	add.s64 	%rd155, %rd2, %rd154;
	st.global.f64 	[%rd155], %fd176;
$L__BB0_22:
	bar.sync 	0;
	@%p3 bra 	$L__BB0_36;
	setp.eq.s32 	%p17, %r205, 0;
	mov.f64 	%fd184, 0d0000000000000000;
	@%p17 bra 	$L__BB0_35;
	ld.global.u64 	%rd156, [%rd6];
	cvta.to.global.u64 	%rd9, %rd156;
	and.b32  	%r36, %r205, 7;
	setp.lt.u32 	%p18, %r205, 8;
	mov.f64 	%fd184, 0d0000000000000000;
	mov.b32 	%r215, 0;
	@%p18 bra 	$L__BB0_27;
	mov.f64 	%fd184, 0d0000000000000000;
	mov.b32 	%r213, 0;
$L__BB0_26:
	.pragma "nounroll";
	add.s32 	%r169, %r213, %r206;
	mad.lo.s32 	%r170, %r169, %r47, %r5;
	mul.wide.u32 	%rd157, %r170, 8;
	add.s64 	%rd158, %rd9, %rd157;
	ld.global.f64 	%fd124, [%rd158];
	add.s32 	%r171, %r213, %r7;
	mul.wide.u32 	%rd159, %r171, 8;
	add.s64 	%rd160, %rd2, %rd159;
	ld.global.f64 	%fd125, [%rd160];
	fma.rn.f64 	%fd126, %fd124, %fd125, %fd184;
	add.s32 	%r172, %r170, %r47;
	mul.wide.u32 	%rd161, %r172, 8;
	add.s64 	%rd162, %rd9, %rd161;
	ld.global.f64 	%fd127, [%rd162];
	add.s32 	%r173, %r171, 1;
	mul.wide.u32 	%rd163, %r173, 8;
	add.s64 	%rd164, %rd2, %rd163;
	ld.global.f64 	%fd128, [%rd164];
	fma.rn.f64 	%fd129, %fd127, %fd128, %fd126;
	add.s32 	%r174, %r172, %r47;
	mul.wide.u32 	%rd165, %r174, 8;
	add.s64 	%rd166, %rd9, %rd165;
	ld.global.f64 	%fd130, [%rd166];
	add.s32 	%r175, %r171, 2;
	mul.wide.u32 	%rd167, %r175, 8;
	add.s64 	%rd168, %rd2, %rd167;
	ld.global.f64 	%fd131, [%rd168];
	fma.rn.f64 	%fd132, %fd130, %fd131, %fd129;
	add.s32 	%r176, %r174, %r47;
	mul.wide.u32 	%rd169, %r176, 8;
	add.s64 	%rd170, %rd9, %rd169;
	ld.global.f64 	%fd133, [%rd170];
	add.s32 	%r177, %r171, 3;
	mul.wide.u32 	%rd171, %r177, 8;
	add.s64 	%rd172, %rd2, %rd171;
	ld.global.f64 	%fd134, [%rd172];
	fma.rn.f64 	%fd135, %fd133, %fd134, %fd132;
	add.s32 	%r178, %r176, %r47;
	mul.wide.u32 	%rd173, %r178, 8;
	add.s64 	%rd174, %rd9, %rd173;
	ld.global.f64 	%fd136, [%rd174];
	add.s32 	%r179, %r171, 4;
	mul.wide.u32 	%rd175, %r179, 8;
	add.s64 	%rd176, %rd2, %rd175;
	ld.global.f64 	%fd137, [%rd176];
	fma.rn.f64 	%fd138, %fd136, %fd137, %fd135;
	add.s32 	%r180, %r178, %r47;
	mul.wide.u32 	%rd177, %r180, 8;
	add.s64 	%rd178, %rd9, %rd177;
	ld.global.f64 	%fd139, [%rd178];
	add.s32 	%r181, %r171, 5;
	mul.wide.u32 	%rd179, %r181, 8;
	add.s64 	%rd180, %rd2, %rd179;
	ld.global.f64 	%fd140, [%rd180];
	fma.rn.f64 	%fd141, %fd139, %fd140, %fd138;
	add.s32 	%r182, %r180, %r47;
	mul.wide.u32 	%rd181, %r182, 8;
	add.s64 	%rd182, %rd9, %rd181;
	ld.global.f64 	%fd142, [%rd182];
	add.s32 	%r183, %r171, 6;
	mul.wide.u32 	%rd183, %r183, 8;
	add.s64 	%rd184, %rd2, %rd183;
	ld.global.f64 	%fd143, [%rd184];
	fma.rn.f64 	%fd144, %fd142, %fd143, %fd141;
	add.s32 	%r184, %r182, %r47;
	mul.wide.u32 	%rd185, %r184, 8;
	add.s64 	%rd186, %rd9, %rd185;
	ld.global.f64 	%fd145, [%rd186];
	add.s32 	%r185, %r171, 7;
	mul.wide.u32 	%rd187, %r185, 8;
	add.s64 	%rd188, %rd2, %rd187;
	ld.global.f64 	%fd146, [%rd188];
	fma.rn.f64 	%fd184, %fd145, %fd146, %fd144;
	add.s32 	%r213, %r213, 8;
	and.b32  	%r215, %r205, -8;
	setp.ne.s32 	%p19, %r213, %r215;
	@%p19 bra 	$L__BB0_26;
$L__BB0_27:
	setp.eq.s32 	%p20, %r36, 0;
	@%p20 bra 	$L__BB0_35;
	and.b32  	%r41, %r205, 3;
	setp.lt.u32 	%p21, %r36, 4;
	@%p21 bra 	$L__BB0_30;
	add.s32 	%r186, %r215, %r206;
	mad.lo.s32 	%r187, %r186, %r47, %r5;
	mul.wide.u32 	%rd189, %r187, 8;
	add.s64 	%rd190, %rd9, %rd189;
	ld.global.f64 	%fd148, [%rd190];
	add.s32 	%r188, %r215, %r7;
	mul.wide.u32 	%rd191, %r188, 8;
	add.s64 	%rd192, %rd2, %rd191;
	ld.global.f64 	%fd149, [%rd192];
	fma.rn.f64 	%fd150, %fd148, %fd149, %fd184;
	add.s32 	%r189, %r187, %r47;
	mul.wide.u32 	%rd193, %r189, 8;
	add.s64 	%rd194, %rd9, %rd193;
	ld.global.f64 	%fd151, [%rd194];
	add.s32 	%r190, %r188, 1;
	mul.wide.u32 	%rd195, %r190, 8;
	add.s64 	%rd196, %rd2, %rd195;
	ld.global.f64 	%fd152, [%rd196];
	fma.rn.f64 	%fd153, %fd151, %fd152, %fd150;
	add.s32 	%r191, %r189, %r47;
	mul.wide.u32 	%rd197, %r191, 8;
	add.s64 	%rd198, %rd9, %rd197;
	ld.global.f64 	%fd154, [%rd198];
	add.s32 	%r192, %r188, 2;
	mul.wide.u32 	%rd199, %r192, 8;
	add.s64 	%rd200, %rd2, %rd199;
	ld.global.f64 	%fd155, [%rd200];
	fma.rn.f64 	%fd156, %fd154, %fd155, %fd153;
	add.s32 	%r193, %r191, %r47;
	mul.wide.u32 	%rd201, %r193, 8;
	add.s64 	%rd202, %rd9, %rd201;
	ld.global.f64 	%fd157, [%rd202];
	add.s32 	%r194, %r188, 3;
	mul.wide.u32 	%rd203, %r194, 8;
	add.s64 	%rd204, %rd2, %rd203;
	ld.global.f64 	%fd158, [%rd204];
	fma.rn.f64 	%fd184, %fd157, %fd158, %fd156;
	add.s32 	%r215, %r215, 4;
$L__BB0_30:
	setp.eq.s32 	%p22, %r41, 0;
	@%p22 bra 	$L__BB0_35;
	setp.eq.s32 	%p23, %r41, 1;
	@%p23 bra 	$L__BB0_33;
	add.s32 	%r195, %r215, %r206;
	mad.lo.s32 	%r196, %r195, %r47, %r5;
	mul.wide.u32 	%rd205, %r196, 8;
	add.s64 	%rd206, %rd9, %rd205;
	ld.global.f64 	%fd160, [%rd206];
	add.s32 	%r197, %r215, %r7;
	mul.wide.u32 	%rd207, %r197, 8;
	add.s64 	%rd208, %rd2, %rd207;
	ld.global.f64 	%fd161, [%rd208];
	fma.rn.f64 	%fd162, %fd160, %fd161, %fd184;
	add.s32 	%r198, %r196, %r47;
	mul.wide.u32 	%rd209, %r198, 8;
	add.s64 	%rd210, %rd9, %rd209;
	ld.global.f64 	%fd163, [%rd210];
	add.s32 	%r199, %r197, 1;
	mul.wide.u32 	%rd211, %r199, 8;
	add.s64 	%rd212, %rd2, %rd211;
	ld.global.f64 	%fd164, [%rd212];
	fma.rn.f64 	%fd184, %fd163, %fd164, %fd162;
	add.s32 	%r215, %r215, 2;
$L__BB0_33:
	and.b32  	%r200, %r205, 1;
	setp.eq.b32 	%p24, %r200, 1;
	not.pred 	%p25, %p24;
	@%p25 bra 	$L__BB0_35;
	add.s32 	%r201, %r215, %r206;
	mad.lo.s32 	%r202, %r201, %r47, %r5;
	mul.wide.u32 	%rd213, %r202, 8;
	add.s64 	%rd214, %rd9, %rd213;
	ld.global.f64 	%fd165, [%rd214];
	add.s32 	%r203, %r215, %r7;
	mul.wide.u32 	%rd215, %r203, 8;
	add.s64 	%rd216, %rd2, %rd215;
	ld.global.f64 	%fd166, [%rd216];
	fma.rn.f64 	%fd184, %fd165, %fd166, %fd184;
$L__BB0_35:
	ld.global.f64 	%fd167, [%rd7];
	add.f64 	%fd168, %fd184, %fd167;
	st.global.f64 	[%rd7], %fd168;
$L__BB0_36:
	bar.sync 	0;
	add.s32 	%r204, %r204, 1;
	setp.ne.s32 	%p26, %r204, %r8;
	@%p26 bra 	$L__BB0_3;
	ret;

}


// ===== COMPILED SASS (sm_100) =====

	.target	sm_100

	.elftype	@"ET_EXEC"


//--------------------- .note.nv.tkinfo           --------------------------
	.section	.note.nv.tkinfo,"",@"SHT_NOTE"
	.sectionflags	@"SHF_NOTE_NV_TKINFO"
	.tkinfo
        /*0018*/ 	.word	0x00000002
        /*0030*/ 	.string	""
        /*0030*/ 	.string	"ptxas"
        /*0030*/ 	.string	"Cuda compilation tools, release 13.0, V13.0.88"
        /*0030*/ 	.string	"Build cuda_13.0.r13.0/compiler.36424714_0"
        /*0030*/ 	.string	"-arch sm_100 -m 64 "



//--------------------- .note.nv.cuinfo           --------------------------
	.section	.note.nv.cuinfo,"",@"SHT_NOTE"
	.sectionflags	@"SHF_NOTE_NV_CUINFO"
        /*0018*/ 	.short	0x0002
        /*001a*/ 	.short	0x0064
        /*001c*/ 	.short	0x0082
	.zero		2


//--------------------- .nv.info                  --------------------------
	.section	.nv.info,"",@"SHT_CUDA_INFO"
	.align	4


	//----- nvinfo : EIATTR_REGCOUNT
	.align		4
        /*0000*/ 	.byte	0x04, 0x2f
        /*0002*/ 	.short	(.L_1 - .L_0)
	.align		4
.L_0:
        /*0004*/ 	.word	index@(_Z15batchedSamplingiiiPPdS0_PiS_iS_S_)
        /*0008*/ 	.word	0x00000020


	//----- nvinfo : EIATTR_FRAME_SIZE
	.align		4
.L_1:
        /*000c*/ 	.byte	0x04, 0x11
        /*000e*/ 	.short	(.L_3 - .L_2)
	.align		4
.L_2:
        /*0010*/ 	.word	index@(_Z15batchedSamplingiiiPPdS0_PiS_iS_S_)
        /*0014*/ 	.word	0x00000000


	//----- nvinfo : EIATTR_MIN_STACK_SIZE
	.align		4
.L_3:
        /*0018*/ 	.byte	0x04, 0x12
        /*001a*/ 	.short	(.L_5 - .L_4)
	.align		4
.L_4:
        /*001c*/ 	.word	index@(_Z15batchedSamplingiiiPPdS0_PiS_iS_S_)
        /*0020*/ 	.word	0x00000000
.L_5:


//--------------------- .nv.compat                --------------------------
	.section	.nv.compat,"",@"SHT_CUDA_COMPAT_INFO"
	.align	4
        /*0000*/ 	.byte	0x02, 0x09, 0x00, 0x00, 0x02, 0x02, 0x01, 0x00, 0x02, 0x05, 0x05, 0x00, 0x03, 0x07, 0x01, 0x01
        /*0010*/ 	.byte	0x02, 0x03, 0x00, 0x00, 0x02, 0x06, 0x01, 0x00, 0x04, 0x0b, 0x08, 0x00, 0x01, 0x00, 0x00, 0x00
        /*0020*/ 	.byte	0x00, 0x00, 0x00, 0x00


//--------------------- .nv.info._Z15batchedSamplingiiiPPdS0_PiS_iS_S_ --------------------------
	.section	.nv.info._Z15batchedSamplingiiiPPdS0_PiS_iS_S_,"",@"SHT_CUDA_INFO"
	.sectionflags	@""
	.align	4


	//----- nvinfo : EIATTR_CUDA_API_VERSION
	.align		4
        /*0000*/ 	.byte	0x04, 0x37
        /*0002*/ 	.short	(.L_7 - .L_6)
.L_6:
        /*0004*/ 	.word	0x00000082


	//----- nvinfo : EIATTR_KPARAM_INFO
	.align		4
.L_7:
        /*0008*/ 	.byte	0x04, 0x17
        /*000a*/ 	.short	(.L_9 - .L_8)
.L_8:
        /*000c*/ 	.word	0x00000000
        /*0010*/ 	.short	0x0009
        /*0012*/ 	.short	0x0040
        /*0014*/ 	.byte	0x00, 0xf5, 0x21, 0x00


	//----- nvinfo : EIATTR_KPARAM_INFO
	.align		4
.L_9:
        /*0018*/ 	.byte	0x04, 0x17
        /*001a*/ 	.short	(.L_11 - .L_10)
.L_10:
        /*001c*/ 	.word	0x00000000
        /*0020*/ 	.short	0x0008
        /*0022*/ 	.short	0x0038
        /*0024*/ 	.byte	0x00, 0xf5, 0x21, 0x00


	//----- nvinfo : EIATTR_KPARAM_INFO
	.align		4
.L_11:
        /*0028*/ 	.byte	0x04, 0x17
        /*002a*/ 	.short	(.L_13 - .L_12)
.L_12:
        /*002c*/ 	.word	0x00000000
        /*0030*/ 	.short	0x0007
        /*0032*/ 	.short	0x0030
        /*0034*/ 	.byte	0x00, 0xf0, 0x11, 0x00


	//----- nvinfo : EIATTR_KPARAM_INFO
	.align		4
.L_13:
        /*0038*/ 	.byte	0x04, 0x17
        /*003a*/ 	.short	(.L_15 - .L_14)
.L_14:
        /*003c*/ 	.word	0x00000000
        /*0040*/ 	.short	0x0006
        /*0042*/ 	.short	0x0028
        /*0044*/ 	.byte	0x00, 0xf5, 0x21, 0x00


	//----- nvinfo : EIATTR_KPARAM_INFO
	.align		4
.L_15:
        /*0048*/ 	.byte	0x04, 0x17
        /*004a*/ 	.short	(.L_17 - .L_16)
.L_16:
        /*004c*/ 	.word	0x00000000
        /*0050*/ 	.short	0x0005
        /*0052*/ 	.short	0x0020
        /*0054*/ 	.byte	0x00, 0xf5, 0x21, 0x00


	//----- nvinfo : EIATTR_KPARAM_INFO
	.align		4
.L_17:
        /*0058*/ 	.byte	0x04, 0x17
        /*005a*/ 	.short	(.L_19 - .L_18)
.L_18:
        /*005c*/ 	.word	0x00000000
        /*0060*/ 	.short	0x0004
        /*0062*/ 	.short	0x0018
        /*0064*/ 	.byte	0x00, 0xf5, 0x21, 0x00


	//----- nvinfo : EIATTR_KPARAM_INFO
	.align		4
.L_19:
        /*0068*/ 	.byte	0x04, 0x17
        /*006a*/ 	.short	(.L_21 - .L_20)
.L_20:
        /*006c*/ 	.word	0x00000000
        /*0070*/ 	.short	0x0003
        /*0072*/ 	.short	0x0010
        /*0074*/ 	.byte	0x00, 0xf5, 0x21, 0x00


	//----- nvinfo : EIATTR_KPARAM_INFO
	.align		4
.L_21:
        /*0078*/ 	.byte	0x04, 0x17
        /*007a*/ 	.short	(.L_23 - .L_22)
.L_22:
        /*007c*/ 	.word	0x00000000
        /*0080*/ 	.short	0x0002
        /*0082*/ 	.short	0x0008
        /*0084*/ 	.byte	0x00, 0xf0, 0x11, 0x00


	//----- nvinfo : EIATTR_KPARAM_INFO
	.align		4
.L_23:
        /*0088*/ 	.byte	0x04, 0x17
        /*008a*/ 	.short	(.L_25 - .L_24)
.L_24:
        /*008c*/ 	.word	0x00000000
        /*0090*/ 	.short	0x0001
        /*0092*/ 	.short	0x0004
        /*0094*/ 	.byte	0x00, 0xf0, 0x11, 0x00


	//----- nvinfo : EIATTR_KPARAM_INFO
	.align		4
.L_25:
        /*0098*/ 	.byte	0x04, 0x17
        /*009a*/ 	.short	(.L_27 - .L_26)
.L_26:
        /*009c*/ 	.word	0x00000000
        /*00a0*/ 	.short	0x0000
        /*00a2*/ 	.short	0x0000
        /*00a4*/ 	.byte	0x00, 0xf0, 0x11, 0x00


	//----- nvinfo : EIATTR_SPARSE_MMA_MASK
	.align		4
.L_27:
        /*00a8*/ 	.byte	0x03, 0x50
        /*00aa*/ 	.short	0x0000


	//----- nvinfo : EIATTR_MAXREG_COUNT
	.align		4
        /*00ac*/ 	.byte	0x03, 0x1b
        /*00ae*/ 	.short	0x00ff


	//----- nvinfo : EIATTR_NUM_BARRIERS
	.align		4
        /*00b0*/ 	.byte	0x02, 0x4c
        /*00b2*/ 	.byte	0x01
	.zero		1


	//----- nvinfo : EIATTR_MERCURY_ISA_VERSION
	.align		4
        /*00b4*/ 	.byte	0x03, 0x5f
        /*00b6*/ 	.short	0x0101


	//----- nvinfo : EIATTR_VRC_CTA_INIT_COUNT
	.align		4
        /*00b8*/ 	.byte	0x02, 0x4a
	.zero		1
	.zero		1


	//----- nvinfo : EIATTR_EXIT_INSTR_OFFSETS
	.align		4
        /*00bc*/ 	.byte	0x04, 0x1c
        /*00be*/ 	.short	(.L_29 - .L_28)


	//   ....[0]....
.L_28:
        /*00c0*/ 	.word	0x00002380


	//----- nvinfo : EIATTR_CRS_STACK_SIZE
	.align		4
.L_29:
        /*00c4*/ 	.byte	0x04, 0x1e
        /*00c6*/ 	.short	(.L_31 - .L_30)
.L_30:
        /*00c8*/ 	.word	0x00000000


	//----- nvinfo : EIATTR_CBANK_PARAM_SIZE
	.align		4
.L_31:
        /*00cc*/ 	.byte	0x03, 0x19
        /*00ce*/ 	.short	0x0048


	//----- nvinfo : EIATTR_PARAM_CBANK
	.align		4
        /*00d0*/ 	.byte	0x04, 0x0a
        /*00d2*/ 	.short	(.L_33 - .L_32)
	.align		4
.L_32:
        /*00d4*/ 	.word	index@(.nv.constant0._Z15batchedSamplingiiiPPdS0_PiS_iS_S_)
        /*00d8*/ 	.short	0x0380
        /*00da*/ 	.short	0x0048


	//----- nvinfo : EIATTR_SW_WAR
	.align		4
.L_33:
        /*00dc*/ 	.byte	0x04, 0x36
        /*00de*/ 	.short	(.L_35 - .L_34)
.L_34:
        /*00e0*/ 	.word	0x00000008
.L_35:


//--------------------- .nv.callgraph             --------------------------
	.section	.nv.callgraph,"",@"SHT_CUDA_CALLGRAPH"
	.align	4
	.sectionentsize	8
	.align		4
        /*0000*/ 	.word	0x00000000
	.align		4
        /*0004*/ 	.word	0xffffffff
	.align		4
        /*0008*/ 	.word	0x00000000
	.align		4
        /*000c*/ 	.word	0xfffffffe
	.align		4
        /*0010*/ 	.word	0x00000000
	.align		4
        /*0014*/ 	.word	0xfffffffd
	.align		4
        /*0018*/ 	.word	0x00000000
	.align		4
        /*001c*/ 	.word	0xfffffffc


//--------------------- .text._Z15batchedSamplingiiiPPdS0_PiS_iS_S_ --------------------------
	.section	.text._Z15batchedSamplingiiiPPdS0_PiS_iS_S_,"ax",@progbits
	.align	128
.text._Z15batchedSamplingiiiPPdS0_PiS_iS_S_:
        .type           _Z15batchedSamplingiiiPPdS0_PiS_iS_S_,@function
        .size           _Z15batchedSamplingiiiPPdS0_PiS_iS_S_,(.L_x_17 - _Z15batchedSamplingiiiPPdS0_PiS_iS_S_)
        .other          _Z15batchedSamplingiiiPPdS0_PiS_iS_S_,@"STO_CUDA_ENTRY STV_DEFAULT"
_Z15batchedSamplingiiiPPdS0_PiS_iS_S_:
[----:B------:R-:W-:Y:S01]  /*0000*/  LDC R1, c[0x0][0x37c] ;  /* 0x0000df00ff017b82 */ /* 0x000fe20000000800 */
[----:B------:R-:W0:Y:S07]  /*0010*/  LDCU UR13, c[0x0][0x388] ;  /* 0x00007100ff0d77ac */ /* 0x000e2e0008000800 */
[----:B------:R-:W1:Y:S01]  /*0020*/  S2UR UR12, SR_CTAID.X ;  /* 0x00000000000c79c3 */ /* 0x000e620000002500 */
[----:B------:R-:W2:Y:S01]  /*0030*/  S2R R6, SR_TID.X ;  /* 0x0000000000067919 */ /* 0x000ea20000002100 */
[----:B------:R-:W-:Y:S01]  /*0040*/  UMOV UR4, URZ ;  /* 0x000000ff00047c82 */ /* 0x000fe20008000000 */
[----:B------:R-:W3:Y:S05]  /*0050*/  LDCU UR15, c[0x0][0x380] ;  /* 0x00007000ff0f77ac */ /* 0x000eea0008000800 */
[----:B------:R-:W4:Y:S01]  /*0060*/  LDC.64 R8, c[0x0][0x3b8] ;  /* 0x0000ee00ff087b82 */ /* 0x000f220000000a00 */
[----:B------:R-:W5:Y:S01]  /*0070*/  LDCU.64 UR18, c[0x0][0x358] ;  /* 0x00006b00ff1277ac */ /* 0x000f620008000a00 */
[----:B0-----:R-:W0:Y:S01]  /*0080*/  I2F.U32.RP R0, UR13 ;  /* 0x0000000d00007d06 */ /* 0x001e220008209000 */
[----:B------:R-:W-:-:S02]  /*0090*/  UISETP.NE.U32.AND UP2, UPT, UR13, URZ, UPT ;  /* 0x000000ff0d00728c */ /* 0x000fc4000bf45070 */
[----:B------:R-:W-:-:S05]  /*00a0*/  MOV R11, UR13 ;  /* 0x0000000d000b7c02 */ /* 0x000fca0008000f00 */
[----:B0-----:R-:W0:Y:S02]  /*00b0*/  MUFU.RCP R0, R0 ;  /* 0x0000000000007308 */ /* 0x001e240000001000 */
[----:B0-----:R-:W-:Y:S02]  /*00c0*/  IADD3 R2, PT, PT, R0, 0xffffffe, RZ ;  /* 0x0ffffffe00027810 */ /* 0x001fe40007ffe0ff */
[----:B------:R-:W3:Y:S04]  /*00d0*/  S2R R0, SR_TID.Y ;  /* 0x0000000000007919 */ /* 0x000ee80000002200 */
[----:B------:R-:W0:Y:S02]  /*00e0*/  F2I.FTZ.U32.TRUNC.NTZ R2, R2 ;  /* 0x0000000200027305 */ /* 0x000e24000021f000 */
[----:B0-----:R-:W-:-:S13]  /*00f0*/  R2UR UR5, R2 ;  /* 0x00000000020572ca */ /* 0x001fda00000e0000 */
[----:B------:R-:W-:-:S04]  /*0100*/  UIADD3 UR6, UPT, UPT, URZ, -UR5, URZ ;  /* 0x80000005ff067290 */ /* 0x000fc8000fffe0ff */
[----:B------:R-:W-:-:S04]  /*0110*/  UIMAD UR6, UR6, UR13, URZ ;  /* 0x0000000d060672a4 */ /* 0x000fc8000f8e02ff */
[----:B------:R-:W-:-:S04]  /*0120*/  UIMAD.WIDE.U32 UR4, UR5, UR6, UR4 ;  /* 0x00000006050472a5 */ /* 0x000fc8000f8e0004 */
[----:B-1----:R-:W-:-:S07]  /*0130*/  UIMAD.WIDE.U32 UR4, UR5, UR12, URZ ;  /* 0x0000000c050472a5 */ /* 0x002fce000f8e00ff */
[----:B------:R-:W-:Y:S02]  /*0140*/  UMOV UR14, UR5 ;  /* 0x00000005000e7c82 */ /* 0x000fe40008000000 */
[----:B------:R-:W-:Y:S02]  /*0150*/  UIADD3 UR4, UPT, UPT, -UR14, URZ, URZ ;  /* 0x000000ff0e047290 */ /* 0x000fe4000fffe1ff */
[----:B------:R-:W2:Y:S02]  /*0160*/  LDCU UR5, c[0x0][0x3b0] ;  /* 0x00007600ff0577ac */ /* 0x000ea40008000800 */
[----:B------:R-:W-:-:S04]  /*0170*/  UIMAD UR4, UR13, UR4, UR12 ;  /* 0x000000040d0472a4 */ /* 0x000fc8000f8e020c */
[----:B------:R-:W-:Y:S01]  /*0180*/  UISETP.GE.U32.AND UP0, UPT, UR4, UR13, UPT ;  /* 0x0000000d0400728c */ /* 0x000fe2000bf06070 */
[----:B--2---:R-:W-:-:S10]  /*0190*/  ISETP.GE.U32.AND P0, PT, R6, UR5, PT ;  /* 0x0000000506007c0c */ /* 0x004fd4000bf06070 */
[----:B------:R-:W-:Y:S01]  /*01a0*/  @UP0 UIADD3 UR4, UPT, UPT, UR4, -UR13, URZ ;  /* 0x8000000d04040290 */ /* 0x000fe2000fffe0ff */
[----:B------:R-:W-:Y:S01]  /*01b0*/  MOV R7, UR5 ;  /* 0x0000000500077c02 */ /* 0x000fe20008000f00 */
[----:B------:R-:W-:Y:S02]  /*01c0*/  @UP0 UIADD3 UR14, UPT, UPT, UR14, 0x1, URZ ;  /* 0x000000010e0e0890 */ /* 0x000fe4000fffe0ff */
[----:B------:R-:W-:-:S11]  /*01d0*/  UISETP.GE.U32.AND UP1, UPT, UR4, UR13, UPT ;  /* 0x0000000d0400728c */ /* 0x000fd6000bf26070 */
[----:B------:R-:W-:Y:S02]  /*01e0*/  @UP1 UIADD3 UR14, UPT, UPT, UR14, 0x1, URZ ;  /* 0x000000010e0e1890 */ /* 0x000fe4000fffe0ff */
[----:B------:R-:W-:-:S04]  /*01f0*/  @!UP2 ULOP3.LUT UR14, URZ, UR13, URZ, 0x33, !UPT ;  /* 0x0000000dff0ea292 */ /* 0x000fc8000f8e33ff */
[----:B------:R-:W-:Y:S02]  /*0200*/  UIADD3 UR4, UPT, UPT, -UR14, URZ, URZ ;  /* 0x000000ff0e047290 */ /* 0x000fe4000fffe1ff */
[----:B------:R-:W-:Y:S02]  /*0210*/  @!P0 IMAD R2, R7, UR14, R6 ;  /* 0x0000000e07028c24 */ /* 0x000fe4000f8e0206 */
[----:B------:R-:W-:-:S06]  /*0220*/  UIMAD UR12, UR13, UR4, UR12 ;  /* 0x000000040d0c72a4 */ /* 0x000fcc000f8e020c */
[----:B------:R-:W-:Y:S01]  /*0230*/  @!P0 IMAD R3, R2, R11, UR12 ;  /* 0x0000000c02038e24 */ /* 0x000fe2000f8e020b */
[----:B------:R-:W0:Y:S01]  /*0240*/  LDCU.128 UR4, c[0x0][0x390] ;  /* 0x00007200ff0477ac */ /* 0x000e220008000c00 */
[----:B------:R-:W-:Y:S02]  /*0250*/  IMAD R2, R7, UR14, R6 ;  /* 0x0000000e07027c24 */ /* 0x000fe4000f8e0206 */
[----:B---3--:R-:W-:-:S04]  /*0260*/  @!P0 IMAD R3, R3, UR15, R0 ;  /* 0x0000000f03038c24 */ /* 0x008fc8000f8e0200 */
[----:B----4-:R-:W-:-:S04]  /*0270*/  @!P0 IMAD.WIDE.U32 R4, R3, 0x8, R8 ;  /* 0x0000000803048825 */ /* 0x010fc800078e0008 */
[----:B------:R-:W-:Y:S01]  /*0280*/  IMAD R3, R2, R11, UR12 ;  /* 0x0000000c02037e24 */ /* 0x000fe2000f8e020b */
[----:B-----5:R1:W-:Y:S03]  /*0290*/  @!P0 STG.E.64 desc[UR18][R4.64], RZ ;  /* 0x000000ff04008986 */ /* 0x0203e6000c101b12 */
[----:B------:R-:W-:Y:S01]  /*02a0*/  IMAD R7, R3, UR15, R0 ;  /* 0x0000000f03077c24 */ /* 0x000fe2000f8e0200 */
[----:B0-----:R-:W-:-:S03]  /*02b0*/  UIMAD.WIDE.U32 UR10, UR14, 0x8, UR4 ;  /* 0x000000080e0a78a5 */ /* 0x001fc6000f8e0004 */
[----:B------:R-:W-:Y:S01]  /*02c0*/  IMAD.WIDE.U32 R8, R7, 0x8, R8 ;  /* 0x0000000807087825 */ /* 0x000fe200078e0008 */
[----:B------:R-:W-:Y:S02]  /*02d0*/  UIMAD UR4, UR13, UR13, URZ ;  /* 0x0000000d0d0472a4 */ /* 0x000fe4000f8e02ff */
[----:B------:R-:W-:Y:S02]  /*02e0*/  UIMAD.WIDE.U32 UR8, UR14, 0x8, UR6 ;  /* 0x000000080e0878a5 */ /* 0x000fe4000f8e0006 */
[----:B------:R-:W-:Y:S02]  /*02f0*/  UIMAD UR14, UR14, UR4, URZ ;  /* 0x000000040e0e72a4 */ /* 0x000fe4000f8e02ff */
[----:B------:R-:W-:Y:S01]  /*0300*/  ULOP3.LUT UR13, UR15, 0xfffffff0, URZ, 0xc0, !UPT ;  /* 0xfffffff00f0d7892 */ /* 0x000fe2000f8ec0ff */
[----:B------:R-:W-:Y:S01]  /*0310*/  UMOV UR4, URZ ;  /* 0x000000ff00047c82 */ /* 0x000fe20008000000 */
[----:B-1----:R-:W-:Y:S10]  /*0320*/  BAR.SYNC.DEFER_BLOCKING 0x0 ;  /* 0x0000000000007b1d */ /* 0x002ff40000010000 */
.L_x_15:
[----:B------:R-:W-:-:S09]  /*0330*/  ULOP3.LUT UP0, URZ, UR4, UR12, URZ, 0xfc, !UPT ;  /* 0x0000000c04ff7292 */ /* 0x000fd2000f80fcff */
[----:B01---5:R-:W-:Y:S05]  /*0340*/  BRA.U UP0, `(.L_x_0) ;  /* 0x00000001001c7547 */ /* 0x023fea000b800000 */
[----:B------:R-:W0:Y:S02]  /*0350*/  LDCU.64 UR6, c[0x0][0x3a0] ;  /* 0x00007400ff0677ac */ /* 0x000e240008000a00 */
[----:B0-----:R-:W-:-:S06]  /*0360*/  UIMAD.WIDE.U32 UR6, UR14, 0x4, UR6 ;  /* 0x000000040e0678a5 */ /* 0x001fcc000f8e0006 */
[----:B------:R-:W-:Y:S02]  /*0370*/  MOV R5, UR7 ;  /* 0x0000000700057c02 */ /* 0x000fe40008000f00 */
[----:B------:R-:W-:-:S05]  /*0380*/  MOV R4, UR6 ;  /* 0x0000000600047c02 */ /* 0x000fca0008000f00 */
[----:B------:R0:W5:Y:S01]  /*0390*/  LDG.E R5, desc[UR18][R4.64] ;  /* 0x0000001204057981 */ /* 0x000162000c1e1900 */
[----:B------:R-:W-:Y:S01]  /*03a0*/  HFMA2 R7, -RZ, RZ, 0, 0 ;  /* 0x00000000ff077431 */ /* 0x000fe200000001ff */
[----:B------:R-:W-:Y:S06]  /*03b0*/  BRA `(.L_x_1) ;  /* 0x0000000400107947 */ /* 0x000fec0003800000 */
.L_x_0:
[----:B------:R-:W0:Y:S01]  /*03c0*/  LDCU UR17, c[0x0][0x388] ;  /* 0x00007100ff1177ac */ /* 0x000e220008000800 */
[----:B------:R-:W-:Y:S01]  /*03d0*/  UMOV UR6, URZ ;  /* 0x000000ff00067c82 */ /* 0x000fe20008000000 */
[----:B0-----:R-:W-:Y:S01]  /*03e0*/  IMAD.U32 R4, RZ, RZ, UR17 ;  /* 0x00000011ff047e24 */ /* 0x001fe2000f8e00ff */
[----:B------:R-:W-:-:S04]  /*03f0*/  UIMAD UR16, UR4, UR17, UR12 ;  /* 0x00000011041072a4 */ /* 0x000fc8000f8e020c */
[----:B------:R-:W-:Y:S02]  /*0400*/  IABS R4, R4 ;  /* 0x0000000400047213 */ /* 0x000fe40000000000 */
[----:B------:R-:W-:Y:S02]  /*0410*/  MOV R6, UR16 ;  /* 0x0000001000067c02 */ /* 0x000fe40008000f00 */
[----:B------:R-:W-:Y:S02]  /*0420*/  R2UR UR20, R4 ;  /* 0x00000000041472ca */ /* 0x000fe400000e0000 */
[----:B------:R-:W-:-:S04]  /*0430*/  IABS R6, R6 ;  /* 0x0000000600067213 */ /* 0x000fc80000000000 */
[----:B------:R-:W-:-:S07]  /*0440*/  R2UR UR15, R6 ;  /* 0x00000000060f72ca */ /* 0x000fce00000e0000 */
[----:B------:R-:W0:Y:S08]  /*0450*/  I2F.RP R4, UR20 ;  /* 0x0000001400047d06 */ /* 0x000e300008209400 */
[----:B0-----:R-:W0:Y:S02]  /*0460*/  MUFU.RCP R4, R4 ;  /* 0x0000000400047308 */ /* 0x001e240000001000 */
[----:B0-----:R-:W-:-:S06]  /*0470*/  IADD3 R5, PT, PT, R4, 0xffffffe, RZ ;  /* 0x0ffffffe04057810 */ /* 0x001fcc0007ffe0ff */
[----:B------:R-:W0:Y:S02]  /*0480*/  F2I.FTZ.U32.TRUNC.NTZ R5, R5 ;  /* 0x0000000500057305 */ /* 0x000e24000021f000 */
[----:B0-----:R-:W-:-:S13]  /*0490*/  R2UR UR7, R5 ;  /* 0x00000000050772ca */ /* 0x001fda00000e0000 */
[----:B------:R-:W-:-:S04]  /*04a0*/  UIADD3 UR5, UPT, UPT, URZ, -UR7, URZ ;  /* 0x80000007ff057290 */ /* 0x000fc8000fffe0ff */
[----:B------:R-:W-:-:S04]  /*04b0*/  UIMAD UR5, UR5, UR20, URZ ;  /* 0x00000014050572a4 */ /* 0x000fc8000f8e02ff */
[----:B------:R-:W-:-:S04]  /*04c0*/  UIMAD.WIDE.U32 UR6, UR7, UR5, UR6 ;  /* 0x00000005070672a5 */ /* 0x000fc8000f8e0006 */
[----:B------:R-:W-:-:S04]  /*04d0*/  UIMAD.WIDE.U32 UR6, UR7, UR15, URZ ;  /* 0x0000000f070672a5 */ /* 0x000fc8000f8e00ff */
[----:B------:R-:W-:-:S04]  /*04e0*/  UIADD3 UR5, UPT, UPT, -UR7, URZ, URZ ;  /* 0x000000ff07057290 */ /* 0x000fc8000fffe1ff */
[----:B------:R-:W-:-:S04]  /*04f0*/  UIMAD UR5, UR20, UR5, UR15 ;  /* 0x00000005140572a4 */ /* 0x000fc8000f8e020f */
[----:B------:R-:W-:-:S11]  /*0500*/  UISETP.GT.U32.AND UP1, UPT, UR20, UR5, UPT ;  /* 0x000000051400728c */ /* 0x000fd6000bf24070 */
[----:B------:R-:W-:Y:S02]  /*0510*/  @!UP1 UIADD3 UR5, UPT, UPT, UR5, -UR20, URZ ;  /* 0x8000001405059290 */ /* 0x000fe4000fffe0ff */
[----:B------:R-:W-:Y:S02]  /*0520*/  @!UP1 UIADD3 UR7, UPT, UPT, UR7, 0x1, URZ ;  /* 0x0000000107079890 */ /* 0x000fe4000fffe0ff */
[----:B------:R-:W-:Y:S02]  /*0530*/  UISETP.GE.U32.AND UP0, UPT, UR5, UR20, UPT ;  /* 0x000000140500728c */ /* 0x000fe4000bf06070 */
[----:B------:R-:W-:-:S04]  /*0540*/  ULOP3.LUT UR5, UR16, UR17, URZ, 0x3c, !UPT ;  /* 0x0000001110057292 */ /* 0x000fc8000f8e3cff */
[----:B------:R-:W-:-:S05]  /*0550*/  UISETP.GE.AND UP1, UPT, UR5, URZ, UPT ;  /* 0x000000ff0500728c */ /* 0x000fca000bf26270 */
[----:B------:R-:W-:Y:S02]  /*0560*/  @UP0 UIADD3 UR7, UPT, UPT, UR7, 0x1, URZ ;  /* 0x0000000107070890 */ /* 0x000fe4000fffe0ff */
[----:B------:R-:W-:-:S04]  /*0570*/  UISETP.NE.AND UP0, UPT, UR17, URZ, UPT ;  /* 0x000000ff1100728c */ /* 0x000fc8000bf05270 */
[----:B------:R-:W-:-:S07]  /*0580*/  @!UP1 UIADD3 UR7, UPT, UPT, -UR7, URZ, URZ ;  /* 0x000000ff07079290 */ /* 0x000fce000fffe1ff */
[----:B------:R-:W-:-:S04]  /*0590*/  @!UP0 ULOP3.LUT UR7, URZ, UR17, URZ, 0x33, !UPT ;  /* 0x00000011ff078292 */ /* 0x000fc8000f8e33ff */
[----:B------:R-:W-:Y:S02]  /*05a0*/  UIADD3 UR5, UPT, UPT, -UR7, URZ, URZ ;  /* 0x000000ff07057290 */ /* 0x000fe4000fffe1ff */
[----:B------:R-:W-:Y:S02]  /*05b0*/  USHF.L.U32 UR6, UR7, 0x8, URZ ;  /* 0x0000000807067899 */ /* 0x000fe400080006ff */
[----:B------:R-:W-:Y:S02]  /*05c0*/  UIMAD UR5, UR17, UR5, UR16 ;  /* 0x00000005110572a4 */ /* 0x000fe4000f8e0210 */
[----:B------:R-:W-:Y:S02]  /*05d0*/  ULOP3.LUT UR6, UR6, UR7, URZ, 0xfc, !UPT ;  /* 0x0000000706067292 */ /* 0x000fe4000f8efcff */
[----:B------:R-:W-:Y:S01]  /*05e0*/  USHF.L.U32 UR15, UR5, 0x8, URZ ;  /* 0x00000008050f7899 */ /* 0x000fe200080006ff */
[----:B------:R-:W0:Y:S03]  /*05f0*/  LDCU.64 UR16, c[0x0][0x3a0] ;  /* 0x00007400ff1077ac */ /* 0x000e260008000a00 */
[----:B------:R-:W-:-:S02]  /*0600*/  ULOP3.LUT UR15, UR15, UR5, URZ, 0xfc, !UPT ;  /* 0x000000050f0f7292 */ /* 0x000fc4000f8efcff */
[----:B------:R-:W-:Y:S02]  /*0610*/  USHF.L.U32 UR5, UR6, 0x4, URZ ;  /* 0x0000000406057899 */ /* 0x000fe400080006ff */
[----:B------:R-:W-:Y:S02]  /*0620*/  USHF.L.U32 UR7, UR15, 0x4, URZ ;  /* 0x000000040f077899 */ /* 0x000fe400080006ff */
[----:B------:R-:W-:Y:S02]  /*0630*/  ULOP3.LUT UR5, UR5, 0xff00ff0, URZ, 0xc0, !UPT ;  /* 0x0ff00ff005057892 */ /* 0x000fe4000f8ec0ff */
[----:B------:R-:W-:Y:S02]  /*0640*/  ULOP3.LUT UR7, UR7, 0xff00ff0, URZ, 0xc0, !UPT ;  /* 0x0ff00ff007077892 */ /* 0x000fe4000f8ec0ff */
[----:B------:R-:W-:Y:S02]  /*0650*/  ULOP3.LUT UR5, UR5, 0xff00ff, UR6, 0xf8, !UPT ;  /* 0x00ff00ff05057892 */ /* 0x000fe4000f8ef806 */
[----:B------:R-:W-:-:S02]  /*0660*/  ULOP3.LUT UR7, UR7, 0xff00ff, UR15, 0xf8, !UPT ;  /* 0x00ff00ff07077892 */ /* 0x000fc4000f8ef80f */
        /* <DEDUP_REMOVED lines=9> */
[----:B------:R-:W-:Y:S02]  /*0700*/  USHF.L.U32 UR15, UR15, 0x1, URZ ;  /* 0x000000010f0f7899 */ /* 0x000fe400080006ff */
[----:B------:R-:W-:Y:S02]  /*0710*/  ULOP3.LUT UR5, UR5, 0x88888888, URZ, 0xc0, !UPT ;  /* 0x8888888805057892 */ /* 0x000fe4000f8ec0ff */
[----:B------:R-:W-:-:S02]  /*0720*/  ULOP3.LUT UR7, UR7, 0x11111111, UR6, 0xf8, !UPT ;  /* 0x1111111107077892 */ /* 0x000fc4000f8ef806 */
[----:B------:R-:W-:-:S04]  /*0730*/  ULOP3.LUT UR5, UR5, 0x22222222, UR15, 0xf8, !UPT ;  /* 0x2222222205057892 */ /* 0x000fc8000f8ef80f */
[----:B------:R-:W-:-:S04]  /*0740*/  ULOP3.LUT UR5, UR7, UR5, URZ, 0xfc, !UPT ;  /* 0x0000000507057292 */ /* 0x000fc8000f8efcff */
[----:B------:R-:W-:-:S04]  /*0750*/  UIADD3 UR5, UPT, UPT, UR14, UR5, URZ ;  /* 0x000000050e057290 */ /* 0x000fc8000fffe0ff */
[----:B------:R-:W-:Y:S02]  /*0760*/  UIADD3 UR15, UPT, UPT, UR5, -0x1, URZ ;  /* 0xffffffff050f7890 */ /* 0x000fe4000fffe0ff */
[----:B0-----:R-:W-:Y:S02]  /*0770*/  UIMAD.WIDE.U32 UR6, UR5, 0x4, UR16 ;  /* 0x00000004050678a5 */ /* 0x001fe4000f8e0010 */
[----:B------:R-:W-:-:S04]  /*0780*/  UIMAD.WIDE.U32 UR16, UR15, 0x4, UR16 ;  /* 0x000000040f1078a5 */ /* 0x000fc8000f8e0010 */
[----:B------:R-:W-:Y:S02]  /*0790*/  MOV R10, UR6 ;  /* 0x00000006000a7c02 */ /* 0x000fe40008000f00 */
[----:B------:R-:W-:Y:S02]  /*07a0*/  MOV R7, UR17 ;  /* 0x0000001100077c02 */ /* 0x000fe40008000f00 */
[----:B------:R-:W-:Y:S02]  /*07b0*/  MOV R11, UR7 ;  /* 0x00000007000b7c02 */ /* 0x000fe40008000f00 */
[----:B------:R-:W-:-:S03]  /*07c0*/  MOV R6, UR16 ;  /* 0x0000001000067c02 */ /* 0x000fc60008000f00 */
[----:B------:R-:W2:Y:S04]  /*07d0*/  LDG.E R10, desc[UR18][R10.64] ;  /* 0x000000120a0a7981 */ /* 0x000ea8000c1e1900 */
[----:B------:R-:W2:Y:S02]  /*07e0*/  LDG.E R7, desc[UR18][R6.64] ;  /* 0x0000001206077981 */ /* 0x000ea4000c1e1900 */
[----:B--2---:R-:W-:-:S07]  /*07f0*/  IMAD.IADD R5, R10, 0x1, -R7 ;  /* 0x000000010a057824 */ /* 0x004fce00078e0a07 */
.L_x_1:
[----:B0-----:R-:W0:Y:S01]  /*0800*/  S2R R4, SR_TID.X ;  /* 0x0000000000047919 */ /* 0x001e220000002100 */
[----:B------:R-:W0:Y:S01]  /*0810*/  LDCU UR5, c[0x0][0x3b0] ;  /* 0x00007600ff0577ac */ /* 0x000e220008000800 */
[----:B-----5:R-:W-:Y:S01]  /*0820*/  ISETP.GE.U32.AND P0, PT, R0, R5, PT ;  /* 0x000000050000720c */ /* 0x020fe20003f06070 */
[----:B------:R-:W-:Y:S03]  /*0830*/  BSSY.RECONVERGENT B0, `(.L_x_2) ;  /* 0x0000114000007945 */ /* 0x000fe60003800200 */
[C---:B0-----:R-:W-:Y:S02]  /*0840*/  ISETP.GE.U32.OR P0, PT, R4.reuse, UR5, P0 ;  /* 0x0000000504007c0c */ /* 0x041fe40008706470 */
[----:B------:R-:W-:-:S11]  /*0850*/  ISETP.GE.U32.AND P1, PT, R4, UR5, PT ;  /* 0x0000000504007c0c */ /* 0x000fd6000bf26070 */
[----:B------:R-:W-:Y:S05]  /*0860*/  @P0 BRA `(.L_x_3) ;  /* 0x0000001000400947 */ /* 0x000fea0003800000 */
[----:B------:R-:W0:Y:S01]  /*0870*/  LDC R4, c[0x0][0x380] ;  /* 0x0000e000ff047b82 */ /* 0x000e220000000800 */
[----:B------:R-:W-:Y:S02]  /*0880*/  CS2R R12, SRZ ;  /* 0x00000000000c7805 */ /* 0x000fe4000001ff00 */
[----:B0-----:R-:W-:-:S13]  /*0890*/  ISETP.NE.AND P0, PT, R4, RZ, PT ;  /* 0x000000ff0400720c */ /* 0x001fda0003f05270 */
[----:B------:R-:W-:Y:S05]  /*08a0*/  @!P0 BRA `(.L_x_4) ;  /* 0x0000001000208947 */ /* 0x000fea0003800000 */
[----:B------:R-:W-:Y:S01]  /*08b0*/  MOV R10, UR8 ;  /* 0x00000008000a7c02 */ /* 0x000fe20008000f00 */
[----:B------:R-:W0:Y:S01]  /*08c0*/  LDC R25, c[0x0][0x388] ;  /* 0x0000e200ff197b82 */ /* 0x000e220000000800 */
[----:B------:R-:W-:-:S06]  /*08d0*/  MOV R11, UR9 ;  /* 0x00000009000b7c02 */ /* 0x000fcc0008000f00 */
[----:B------:R-:W5:Y:S01]  /*08e0*/  LDG.E.64 R10, desc[UR18][R10.64] ;  /* 0x000000120a0a7981 */ /* 0x000f62000c1e1b00 */
[----:B------:R-:W-:Y:S01]  /*08f0*/  ISETP.GE.U32.AND P0, PT, R4, 0x10, PT ;  /* 0x000000100400780c */ /* 0x000fe20003f06070 */
[----:B------:R-:W-:Y:S01]  /*0900*/  UMOV UR5, URZ ;  /* 0x000000ff00057c82 */ /* 0x000fe20008000000 */
[----:B------:R-:W-:Y:S02]  /*0910*/  IADD3 R29, PT, PT, R0, R7, RZ ;  /* 0x00000007001d7210 */ /* 0x000fe40007ffe0ff */
[----:B------:R-:W-:Y:S01]  /*0920*/  CS2R R12, SRZ ;  /* 0x00000000000c7805 */ /* 0x000fe2000001ff00 */
[----:B0-----:R-:W-:-:S08]  /*0930*/  IMAD R25, R2, R25, UR4 ;  /* 0x0000000402197e24 */ /* 0x001fd0000f8e0219 */
[----:B------:R-:W-:Y:S05]  /*0940*/  @!P0 BRA `(.L_x_5) ;  /* 0x0000000400e88947 */ /* 0x000fea0003800000 */
[----:B------:R-:W-:Y:S01]  /*0950*/  IMAD R29, R29, R4, 0x7 ;  /* 0x000000071d1d7424 */ /* 0x000fe200078e0204 */
[----:B------:R-:W-:Y:S01]  /*0960*/  CS2R R12, SRZ ;  /* 0x00000000000c7805 */ /* 0x000fe2000001ff00 */
[----:B------:R-:W-:Y:S01]  /*0970*/  UIADD3 UR6, UPT, UPT, -UR13, URZ, URZ ;  /* 0x000000ff0d067290 */ /* 0x000fe2000fffe1ff */
[----:B------:R-:W-:-:S11]  /*0980*/  UMOV UR5, URZ ;  /* 0x000000ff00057c82 */ /* 0x000fd60008000000 */
.L_x_6:
[----:B------:R-:W0:Y:S01]  /*0990*/  LDC.64 R20, c[0x0][0x3a8] ;  /* 0x0000ea00ff147b82 */ /* 0x000e220000000a00 */
[----:B------:R-:W-:Y:S01]  /*09a0*/  IADD3 R19, PT, PT, R29, -0x7, RZ ;  /* 0xfffffff91d137810 */ /* 0x000fe20007ffe0ff */
[----:B------:R-:W-:-:S04]  /*09b0*/  IMAD R23, R25, R4, UR5 ;  /* 0x0000000519177e24 */ /* 0x000fc8000f8e0204 */
[----:B-----5:R-:W-:-:S05]  /*09c0*/  IMAD.WIDE.U32 R18, R19, 0x8, R10 ;  /* 0x0000000813127825 */ /* 0x020fca00078e000a */
[----:B------:R-:W2:Y:S01]  /*09d0*/  LDG.E.64 R14, desc[UR18][R18.64] ;  /* 0x00000012120e7981 */ /* 0x000ea2000c1e1b00 */
[----:B0-----:R-:W-:-:S06]  /*09e0*/  IMAD.WIDE.U32 R26, R23, 0x8, R20 ;  /* 0x00000008171a7825 */ /* 0x001fcc00078e0014 */
[----:B------:R-:W2:Y:S01]  /*09f0*/  LDG.E.64 R26, desc[UR18][R26.64] ;  /* 0x000000121a1a7981 */ /* 0x000ea2000c1e1b00 */
[----:B------:R-:W-:Y:S02]  /*0a00*/  IADD3 R17, PT, PT, R29, -0x6, RZ ;  /* 0xfffffffa1d117810 */ /* 0x000fe40007ffe0ff */
[----:B------:R-:W-:-:S03]  /*0a10*/  IADD3 R6, PT, PT, R23, 0x1, RZ ;  /* 0x0000000117067810 */ /* 0x000fc60007ffe0ff */
[----:B------:R-:W-:-:S06]  /*0a20*/  IMAD.WIDE.U32 R16, R17, 0x8, R10 ;  /* 0x0000000811107825 */ /* 0x000fcc00078e000a */
[----:B------:R-:W3:Y:S01]  /*0a30*/  LDG.E.64 R16, desc[UR18][R16.64] ;  /* 0x0000001210107981 */ /* 0x000ee2000c1e1b00 */
[----:B--2---:R-:W-:Y:S01]  /*0a40*/  DFMA R26, R14, R26, R12 ;  /* 0x0000001a0e1a722b */ /* 0x004fe2000000000c */
[----:B------:R-:W-:Y:S01]  /*0a50*/  IMAD.WIDE.U32 R14, R6, 0x8, R20 ;  /* 0x00000008060e7825 */ /* 0x000fe200078e0014 */
[----:B------:R-:W-:-:S03]  /*0a60*/  IADD3 R12, PT, PT, R23, 0x2, RZ ;  /* 0x00000002170c7810 */ /* 0x000fc60007ffe0ff */
[----:B------:R-:W-:Y:S02]  /*0a70*/  VIADD R13, R29, 0xfffffffb ;  /* 0xfffffffb1d0d7836 */ /* 0x000fe40000000000 */
[----:B------:R-:W3:Y:S02]  /*0a80*/  LDG.E.64 R14, desc[UR18][R14.64] ;  /* 0x000000120e0e7981 */ /* 0x000ee4000c1e1b00 */
[----:B------:R-:W-:-:S04]  /*0a90*/  IMAD.WIDE.U32 R18, R13, 0x8, R10 ;  /* 0x000000080d127825 */ /* 0x000fc800078e000a */
[----:B------:R-:W-:Y:S02]  /*0aa0*/  IMAD.WIDE.U32 R12, R12, 0x8, R20 ;  /* 0x000000080c0c7825 */ /* 0x000fe400078e0014 */
[----:B------:R-:W2:Y:S04]  /*0ab0*/  LDG.E.64 R18, desc[UR18][R18.64] ;  /* 0x0000001212127981 */ /* 0x000ea8000c1e1b00 */
[----:B------:R-:W2:Y:S01]  /*0ac0*/  LDG.E.64 R12, desc[UR18][R12.64] ;  /* 0x000000120c0c7981 */ /* 0x000ea2000c1e1b00 */
[----:B------:R-:W-:Y:S01]  /*0ad0*/  IADD3 R6, PT, PT, R23, 0x3, RZ ;  /* 0x0000000317067810 */ /* 0x000fe20007ffe0ff */
[----:B---3--:R-:W-:Y:S01]  /*0ae0*/  DFMA R14, R16, R14, R26 ;  /* 0x0000000e100e722b */ /* 0x008fe2000000001a */
[----:B------:R-:W-:-:S05]  /*0af0*/  IADD3 R27, PT, PT, R29, -0x4, RZ ;  /* 0xfffffffc1d1b7810 */ /* 0x000fca0007ffe0ff */
[----:B------:R-:W-:Y:S01]  /*0b00*/  IMAD.WIDE.U32 R16, R27, 0x8, R10 ;  /* 0x000000081b107825 */ /* 0x000fe200078e000a */
[----:B------:R-:W-:Y:S01]  /*0b10*/  IADD3 R27, PT, PT, R29, -0x3, RZ ;  /* 0xfffffffd1d1b7810 */ /* 0x000fe20007ffe0ff */
[----:B--2---:R-:W-:-:S04]  /*0b20*/  DFMA R18, R18, R12, R14 ;  /* 0x0000000c1212722b */ /* 0x004fc8000000000e */
[----:B------:R-:W2:Y:S01]  /*0b30*/  LDG.E.64 R16, desc[UR18][R16.64] ;  /* 0x0000001210107981 */ /* 0x000ea2000c1e1b00 */
[----:B------:R-:W-:Y:S01]  /*0b40*/  IMAD.WIDE.U32 R14, R6, 0x8, R20 ;  /* 0x00000008060e7825 */ /* 0x000fe200078e0014 */
[----:B------:R-:W-:-:S03]  /*0b50*/  IADD3 R6, PT, PT, R23, 0x4, RZ ;  /* 0x0000000417067810 */ /* 0x000fc60007ffe0ff */
[----:B------:R-:W-:Y:S02]  /*0b60*/  IMAD.WIDE.U32 R26, R27, 0x8, R10 ;  /* 0x000000081b1a7825 */ /* 0x000fe400078e000a */
[----:B------:R-:W2:Y:S02]  /*0b70*/  LDG.E.64 R14, desc[UR18][R14.64] ;  /* 0x000000120e0e7981 */ /* 0x000ea4000c1e1b00 */
[----:B------:R-:W-:Y:S02]  /*0b80*/  IMAD.WIDE.U32 R12, R6, 0x8, R20 ;  /* 0x00000008060c7825 */ /* 0x000fe400078e0014 */
[----:B------:R-:W3:Y:S04]  /*0b90*/  LDG.E.64 R26, desc[UR18][R26.64] ;  /* 0x000000121a1a7981 */ /* 0x000ee8000c1e1b00 */
[----:B------:R-:W3:Y:S01]  /*0ba0*/  LDG.E.64 R12, desc[UR18][R12.64] ;  /* 0x000000120c0c7981 */ /* 0x000ee2000c1e1b00 */
[----:B------:R-:W-:Y:S01]  /*0bb0*/  VIADD R6, R23, 0x5 ;  /* 0x0000000517067836 */ /* 0x000fe20000000000 */
[----:B--2---:R-:W-:Y:S01]  /*0bc0*/  DFMA R14, R16, R14, R18 ;  /* 0x0000000e100e722b */ /* 0x004fe20000000012 */
[----:B------:R-:W-:-:S05]  /*0bd0*/  IADD3 R19, PT, PT, R29, -0x2, RZ ;  /* 0xfffffffe1d137810 */ /* 0x000fca0007ffe0ff */
[----:B------:R-:W-:Y:S02]  /*0be0*/  IMAD.WIDE.U32 R16, R19, 0x8, R10 ;  /* 0x0000000813107825 */ /* 0x000fe400078e000a */
[----:B---3--:R-:W-:Y:S02]  /*0bf0*/  DFMA R26, R26, R12, R14 ;  /* 0x0000000c1a1a722b */ /* 0x008fe4000000000e */
[----:B------:R-:W-:Y:S01]  /*0c00*/  IMAD.WIDE.U32 R14, R6, 0x8, R20 ;  /* 0x00000008060e7825 */ /* 0x000fe200078e0014 */
[----:B------:R-:W-:Y:S01]  /*0c10*/  IADD3 R19, PT, PT, R29, -0x1, RZ ;  /* 0xffffffff1d137810 */ /* 0x000fe20007ffe0ff */
[----:B------:R-:W2:Y:S01]  /*0c20*/  LDG.E.64 R16, desc[UR18][R16.64] ;  /* 0x0000001210107981 */ /* 0x000ea2000c1e1b00 */
[----:B------:R-:W-:-:S03]  /*0c30*/  IADD3 R6, PT, PT, R23, 0x6, RZ ;  /* 0x0000000617067810 */ /* 0x000fc60007ffe0ff */
[----:B------:R-:W2:Y:S01]  /*0c40*/  LDG.E.64 R14, desc[UR18][R14.64] ;  /* 0x000000120e0e7981 */ /* 0x000ea2000c1e1b00 */
[----:B------:R-:W-:-:S04]  /*0c50*/  IMAD.WIDE.U32 R18, R19, 0x8, R10 ;  /* 0x0000000813127825 */ /* 0x000fc800078e000a */
[----:B------:R-:W-:Y:S02]  /*0c60*/  IMAD.WIDE.U32 R12, R6, 0x8, R20 ;  /* 0x00000008060c7825 */ /* 0x000fe400078e0014 */
[----:B------:R-:W3:Y:S04]  /*0c70*/  LDG.E.64 R18, desc[UR18][R18.64] ;  /* 0x0000001212127981 */ /* 0x000ee8000c1e1b00 */
[----:B------:R-:W3:Y:S01]  /*0c80*/  LDG.E.64 R12, desc[UR18][R12.64] ;  /* 0x000000120c0c7981 */ /* 0x000ee2000c1e1b00 */
[C---:B------:R-:W-:Y:S01]  /*0c90*/  IADD3 R6, PT, PT, R23.reuse, 0x8, RZ ;  /* 0x0000000817067810 */ /* 0x040fe20007ffe0ff */
[----:B--2---:R-:W-:Y:S01]  /*0ca0*/  DFMA R14, R16, R14, R26 ;  /* 0x0000000e100e722b */ /* 0x004fe2000000001a */
[----:B------:R-:W-:Y:S01]  /*0cb0*/  IADD3 R27, PT, PT, R23, 0x7, RZ ;  /* 0x00000007171b7810 */ /* 0x000fe20007ffe0ff */
[----:B------:R-:W-:-:S06]  /*0cc0*/  IMAD.WIDE.U32 R16, R29, 0x8, R10 ;  /* 0x000000081d107825 */ /* 0x000fcc00078e000a */
[----:B------:R-:W2:Y:S01]  /*0cd0*/  LDG.E.64 R16, desc[UR18][R16.64] ;  /* 0x0000001210107981 */ /* 0x000ea2000c1e1b00 */
[----:B---3--:R-:W-:Y:S01]  /*0ce0*/  DFMA R18, R18, R12, R14 ;  /* 0x0000000c1212722b */ /* 0x008fe2000000000e */
        /* <DEDUP_REMOVED lines=9> */
[----:B------:R-:W-:-:S05]  /*0d80*/  IADD3 R19, PT, PT, R29, 0x2, RZ ;  /* 0x000000021d137810 */ /* 0x000fca0007ffe0ff */
[----:B------:R-:W-:Y:S02]  /*0d90*/  IMAD.WIDE.U32 R16, R19, 0x8, R10 ;  /* 0x0000000813107825 */ /* 0x000fe400078e000a */
[----:B---3--:R-:W-:Y:S02]  /*0da0*/  DFMA R26, R26, R12, R14 ;  /* 0x0000000c1a1a722b */ /* 0x008fe4000000000e */
[----:B------:R-:W-:Y:S01]  /*0db0*/  IMAD.WIDE.U32 R14, R6, 0x8, R20 ;  /* 0x00000008060e7825 */ /* 0x000fe200078e0014 */
[----:B------:R-:W-:Y:S01]  /*0dc0*/  IADD3 R19, PT, PT, R29, 0x3, RZ ;  /* 0x000000031d137810 */ /* 0x000fe20007ffe0ff */
[----:B------:R-:W2:Y:S01]  /*0dd0*/  LDG.E.64 R16, desc[UR18][R16.64] ;  /* 0x0000001210107981 */ /* 0x000ea2000c1e1b00 */
[----:B------:R-:W-:-:S03]  /*0de0*/  IADD3 R6, PT, PT, R23, 0xa, RZ ;  /* 0x0000000a17067810 */ /* 0x000fc60007ffe0ff */
[----:B------:R-:W2:Y:S01]  /*0df0*/  LDG.E.64 R14, desc[UR18][R14.64] ;  /* 0x000000120e0e7981 */ /* 0x000ea2000c1e1b00 */
[----:B------:R-:W-:-:S04]  /*0e00*/  IMAD.WIDE.U32 R18, R19, 0x8, R10 ;  /* 0x0000000813127825 */ /* 0x000fc800078e000a */
[----:B------:R-:W-:Y:S02]  /*0e10*/  IMAD.WIDE.U32 R12, R6, 0x8, R20 ;  /* 0x00000008060c7825 */ /* 0x000fe400078e0014 */
[----:B------:R-:W3:Y:S04]  /*0e20*/  LDG.E.64 R18, desc[UR18][R18.64] ;  /* 0x0000001212127981 */ /* 0x000ee8000c1e1b00 */
[----:B------:R-:W3:Y:S01]  /*0e30*/  LDG.E.64 R12, desc[UR18][R12.64] ;  /* 0x000000120c0c7981 */ /* 0x000ee2000c1e1b00 */
[----:B------:R-:W-:Y:S01]  /*0e40*/  IADD3 R6, PT, PT, R23, 0xb, RZ ;  /* 0x0000000b17067810 */ /* 0x000fe20007ffe0ff */
        /* <DEDUP_REMOVED lines=15> */
[C---:B------:R-:W-:Y:S01]  /*0f40*/  VIADD R19, R29.reuse, 0x6 ;  /* 0x000000061d137836 */ /* 0x040fe20000000000 */
[----:B------:R-:W-:-:S03]  /*0f50*/  IADD3 R18, PT, PT, R29, 0x7, RZ ;  /* 0x000000071d127810 */ /* 0x000fc60007ffe0ff */
[----:B------:R-:W-:Y:S01]  /*0f60*/  IMAD.WIDE.U32 R12, R19, 0x8, R10 ;  /* 0x00000008130c7825 */ /* 0x000fe200078e000a */
[C---:B------:R-:W-:Y:S02]  /*0f70*/  IADD3 R19, PT, PT, R23.reuse, 0xf, RZ ;  /* 0x0000000f17137810 */ /* 0x040fe40007ffe0ff */
[----:B---3--:R-:W-:Y:S01]  /*0f80*/  DFMA R26, R26, R14, R16 ;  /* 0x0000000e1a1a722b */ /* 0x008fe20000000010 */
[----:B------:R-:W-:Y:S01]  /*0f90*/  IMAD.WIDE.U32 R16, R6, 0x8, R20 ;  /* 0x0000000806107825 */ /* 0x000fe200078e0014 */
[----:B------:R-:W-:Y:S02]  /*0fa0*/  IADD3 R6, PT, PT, R23, 0xe, RZ ;  /* 0x0000000e17067810 */ /* 0x000fe40007ffe0ff */
[----:B------:R-:W2:Y:S01]  /*0fb0*/  LDG.E.64 R22, desc[UR18][R12.64] ;  /* 0x000000120c167981 */ /* 0x000ea2000c1e1b00 */
[----:B------:R-:W-:-:S06]  /*0fc0*/  IMAD.WIDE.U32 R14, R18, 0x8, R10 ;  /* 0x00000008120e7825 */ /* 0x000fcc00078e000a */
[----:B------:R-:W3:Y:S04]  /*0fd0*/  LDG.E.64 R14, desc[UR18][R14.64] ;  /* 0x000000120e0e7981 */ /* 0x000ee8000c1e1b00 */
[----:B------:R0:W2:Y:S02]  /*0fe0*/  LDG.E.64 R12, desc[UR18][R16.64] ;  /* 0x00000012100c7981 */ /* 0x0000a4000c1e1b00 */
[----:B0-----:R-:W-:-:S04]  /*0ff0*/  IMAD.WIDE.U32 R16, R6, 0x8, R20 ;  /* 0x0000000806107825 */ /* 0x001fc800078e0014 */
[----:B------:R-:W-:Y:S01]  /*1000*/  IMAD.WIDE.U32 R20, R19, 0x8, R20 ;  /* 0x0000000813147825 */ /* 0x000fe200078e0014 */
[----:B------:R-:W-:Y:S01]  /*1010*/  IADD3 R19, PT, PT, R29, 0x8, RZ ;  /* 0x000000081d137810 */ /* 0x000fe20007ffe0ff */
[----:B------:R-:W3:Y:S04]  /*1020*/  LDG.E.64 R16, desc[UR18][R16.64] ;  /* 0x0000001210107981 */ /* 0x000ee8000c1e1b00 */
[----:B------:R-:W-:Y:S01]  /*1030*/  IMAD.WIDE.U32 R18, R19, 0x8, R10 ;  /* 0x0000000813127825 */ /* 0x000fe200078e000a */
[----:B------:R-:W4:Y:S05]  /*1040*/  LDG.E.64 R20, desc[UR18][R20.64] ;  /* 0x0000001214147981 */ /* 0x000f2a000c1e1b00 */
[----:B------:R-:W4:Y:S01]  /*1050*/  LDG.E.64 R18, desc[UR18][R18.64] ;  /* 0x0000001212127981 */ /* 0x000f22000c1e1b00 */
[----:B------:R-:W-:-:S04]  /*1060*/  UIADD3 UR6, UPT, UPT, UR6, 0x10, URZ ;  /* 0x0000001006067890 */ /* 0x000fc8000fffe0ff */
[----:B------:R-:W-:Y:S01]  /*1070*/  UISETP.NE.AND UP0, UPT, UR6, URZ, UPT ;  /* 0x000000ff0600728c */ /* 0x000fe2000bf05270 */
[----:B------:R-:W-:Y:S01]  /*1080*/  IADD3 R29, PT, PT, R29, 0x10, RZ ;  /* 0x000000101d1d7810 */ /* 0x000fe20007ffe0ff */
[----:B------:R-:W-:Y:S01]  /*1090*/  UIADD3 UR5, UPT, UPT, UR5, 0x10, URZ ;  /* 0x0000001005057890 */ /* 0x000fe2000fffe0ff */
[----:B--2---:R-:W-:-:S08]  /*10a0*/  DFMA R12, R22, R12, R26 ;  /* 0x0000000c160c722b */ /* 0x004fd0000000001a */
[----:B---3--:R-:W-:-:S08]  /*10b0*/  DFMA R12, R14, R16, R12 ;  /* 0x000000100e0c722b */ /* 0x008fd0000000000c */
[----:B----4-:R-:W-:Y:S01]  /*10c0*/  DFMA R12, R18, R20, R12 ;  /* 0x00000014120c722b */ /* 0x010fe2000000000c */
[----:B------:R-:W-:Y:S10]  /*10d0*/  BRA.U UP0, `(.L_x_6) ;  /* 0xfffffff9002c7547 */ /* 0x000ff4000b83ffff */
[----:B------:R-:W-:-:S05]  /*10e0*/  UMOV UR5, UR13 ;  /* 0x0000000d00057c82 */ /* 0x000fca0008000000 */
.L_x_5:
[----:B------:R-:W0:Y:S02]  /*10f0*/  LDC R6, c[0x0][0x380] ;  /* 0x0000e000ff067b82 */ /* 0x000e240000000800 */
[----:B0-----:R-:W-:-:S04]  /*1100*/  LOP3.LUT R14, R6, 0xf, RZ, 0xc0, !PT ;  /* 0x0000000f060e7812 */ /* 0x001fc800078ec0ff */
[----:B------:R-:W-:-:S13]  /*1110*/  ISETP.NE.AND P0, PT, R14, RZ, PT ;  /* 0x000000ff0e00720c */ /* 0x000fda0003f05270 */
[----:B------:R-:W-:Y:S05]  /*1120*/  @!P0 BRA `(.L_x_4) ;  /* 0x0000000800008947 */ /* 0x000fea0003800000 */
[----:B------:R-:W-:-:S05]  /*1130*/  VIADD R14, R14, 0xffffffff ;  /* 0xffffffff0e0e7836 */ /* 0x000fca0000000000 */
[----:B------:R-:W-:-:S13]  /*1140*/  ISETP.GE.U32.AND P0, PT, R14, 0x7, PT ;  /* 0x000000070e00780c */ /* 0x000fda0003f06070 */
[----:B------:R-:W-:Y:S05]  /*1150*/  @!P0 BRA `(.L_x_7) ;  /* 0x0000000000ec8947 */ /* 0x000fea0003800000 */
[----:B------:R-:W0:Y:S01]  /*1160*/  LDC.64 R14, c[0x0][0x3a8] ;  /* 0x0000ea00ff0e7b82 */ /* 0x000e220000000a00 */
[----:B------:R-:W-:Y:S01]  /*1170*/  IADD3 R27, PT, PT, R0, R7, RZ ;  /* 0x00000007001b7210 */ /* 0x000fe20007ffe0ff */
[----:B------:R-:W-:-:S04]  /*1180*/  IMAD R29, R25, R4, UR5 ;  /* 0x00000005191d7e24 */ /* 0x000fc8000f8e0204 */
[----:B------:R-:W-:-:S04]  /*1190*/  IMAD R27, R27, R4, UR5 ;  /* 0x000000051b1b7e24 */ /* 0x000fc8000f8e0204 */
[----:B-----5:R-:W-:-:S06]  /*11a0*/  IMAD.WIDE.U32 R20, R27, 0x8, R10 ;  /* 0x000000081b147825 */ /* 0x020fcc00078e000a */
[----:B------:R-:W2:Y:S01]  /*11b0*/  LDG.E.64 R20, desc[UR18][R20.64] ;  /* 0x0000001214147981 */ /* 0x000ea2000c1e1b00 */
[----:B0-----:R-:W-:-:S06]  /*11c0*/  IMAD.WIDE.U32 R22, R29, 0x8, R14 ;  /* 0x000000081d167825 */ /* 0x001fcc00078e000e */
[----:B------:R-:W2:Y:S01]  /*11d0*/  LDG.E.64 R22, desc[UR18][R22.64] ;  /* 0x0000001216167981 */ /* 0x000ea2000c1e1b00 */
[----:B------:R-:W-:Y:S02]  /*11e0*/  IADD3 R17, PT, PT, R29, 0x1, RZ ;  /* 0x000000011d117810 */ /* 0x000fe40007ffe0ff */
[----:B------:R-:W-:-:S03]  /*11f0*/  IADD3 R19, PT, PT, R27, 0x1, RZ ;  /* 0x000000011b137810 */ /* 0x000fc60007ffe0ff */
[----:B------:R-:W-:Y:S01]  /*1200*/  IMAD.WIDE.U32 R16, R17, 0x8, R14 ;  /* 0x0000000811107825 */ /* 0x000fe200078e000e */
[----:B------:R-:W-:-:S03]  /*1210*/  IADD3 R24, PT, PT, R27, 0x2, RZ ;  /* 0x000000021b187810 */ /* 0x000fc60007ffe0ff */
[--C-:B------:R-:W-:Y:S02]  /*1220*/  IMAD.WIDE.U32 R18, R19, 0x8, R10.reuse ;  /* 0x0000000813127825 */ /* 0x100fe400078e000a */
[----:B------:R-:W3:Y:S04]  /*1230*/  LDG.E.64 R16, desc[UR18][R16.64] ;  /* 0x0000001210107981 */ /* 0x000ee8000c1e1b00 */
[----:B------:R-:W3:Y:S01]  /*1240*/  LDG.E.64 R18, desc[UR18][R18.64] ;  /* 0x0000001212127981 */ /* 0x000ee2000c1e1b00 */
[----:B--2---:R-:W-:Y:S01]  /*1250*/  DFMA R22, R20, R22, R12 ;  /* 0x000000161416722b */ /* 0x004fe2000000000c */
[----:B------:R-:W-:Y:S01]  /*1260*/  IADD3 R13, PT, PT, R29, 0x2, RZ ;  /* 0x000000021d0d7810 */ /* 0x000fe20007ffe0ff */
[----:B------:R-:W-:-:S04]  /*1270*/  IMAD.WIDE.U32 R20, R24, 0x8, R10 ;  /* 0x0000000818147825 */ /* 0x000fc800078e000a */
[----:B------:R-:W-:Y:S02]  /*1280*/  IMAD.WIDE.U32 R12, R13, 0x8, R14 ;  /* 0x000000080d0c7825 */ /* 0x000fe400078e000e */
[----:B------:R-:W2:Y:S04]  /*1290*/  LDG.E.64 R20, desc[UR18][R20.64] ;  /* 0x0000001214147981 */ /* 0x000ea8000c1e1b00 */
[----:B------:R-:W2:Y:S01]  /*12a0*/  LDG.E.64 R12, desc[UR18][R12.64] ;  /* 0x000000120c0c7981 */ /* 0x000ea2000c1e1b00 */
[----:B---3--:R-:W-:Y:S01]  /*12b0*/  DFMA R16, R18, R16, R22 ;  /* 0x000000101210722b */ /* 0x008fe20000000016 */
[----:B------:R-:W-:Y:S01]  /*12c0*/  IADD3 R22, PT, PT, R29, 0x3, RZ ;  /* 0x000000031d167810 */ /* 0x000fe20007ffe0ff */
[C---:B------:R-:W-:Y:S01]  /*12d0*/  VIADD R23, R27.reuse, 0x3 ;  /* 0x000000031b177836 */ /* 0x040fe20000000000 */
[----:B------:R-:W-:-:S03]  /*12e0*/  IADD3 R24, PT, PT, R27, 0x4, RZ ;  /* 0x000000041b187810 */ /* 0x000fc60007ffe0ff */
[----:B------:R-:W-:-:S06]  /*12f0*/  IMAD.WIDE.U32 R18, R22, 0x8, R14 ;  /* 0x0000000816127825 */ /* 0x000fcc00078e000e */
[----:B------:R-:W3:Y:S01]  /*1300*/  LDG.E.64 R18, desc[UR18][R18.64] ;  /* 0x0000001212127981 */ /* 0x000ee2000c1e1b00 */
[----:B--2---:R-:W-:Y:S01]  /*1310*/  DFMA R12, R20, R12, R16 ;  /* 0x0000000c140c722b */ /* 0x004fe20000000010 */
[----:B------:R-:W-:Y:S01]  /*1320*/  IMAD.WIDE.U32 R16, R23, 0x8, R10 ;  /* 0x0000000817107825 */ /* 0x000fe200078e000a */
[----:B------:R-:W-:-:S03]  /*1330*/  IADD3 R23, PT, PT, R29, 0x4, RZ ;  /* 0x000000041d177810 */ /* 0x000fc60007ffe0ff */
[----:B------:R-:W-:Y:S02]  /*1340*/  IMAD.WIDE.U32 R20, R24, 0x8, R10 ;  /* 0x0000000818147825 */ /* 0x000fe400078e000a */
[----:B------:R-:W3:Y:S02]  /*1350*/  LDG.E.64 R16, desc[UR18][R16.64] ;  /* 0x0000001210107981 */ /* 0x000ee4000c1e1b00 */
[----:B------:R-:W-:Y:S02]  /*1360*/  IMAD.WIDE.U32 R22, R23, 0x8, R14 ;  /* 0x0000000817167825 */ /* 0x000fe400078e000e */
[----:B------:R-:W2:Y:S04]  /*1370*/  LDG.E.64 R20, desc[UR18][R20.64] ;  /* 0x0000001214147981 */ /* 0x000ea8000c1e1b00 */
[----:B------:R-:W2:Y:S01]  /*1380*/  LDG.E.64 R22, desc[UR18][R22.64] ;  /* 0x0000001216167981 */ /* 0x000ea2000c1e1b00 */
[----:B------:R-:W-:-:S02]  /*1390*/  IADD3 R26, PT, PT, R29, 0x5, RZ ;  /* 0x000000051d1a7810 */ /* 0x000fc40007ffe0ff */
[----:B------:R-:W-:Y:S01]  /*13a0*/  IADD3 R24, PT, PT, R27, 0x5, RZ ;  /* 0x000000051b187810 */ /* 0x000fe20007ffe0ff */
[----:B---3--:R-:W-:Y:S02]  /*13b0*/  DFMA R12, R16, R18, R12 ;  /* 0x00000012100c722b */ /* 0x008fe4000000000c */
[----:B------:R-:W-:Y:S01]  /*13c0*/  IMAD.WIDE.U32 R18, R26, 0x8, R14 ;  /* 0x000000081a127825 */ /* 0x000fe200078e000e */
[----:B------:R-:W-:-:S05]  /*13d0*/  IADD3 R17, PT, PT, R29, 0x6, RZ ;  /* 0x000000061d117810 */ /* 0x000fca0007ffe0ff */
[----:B--2---:R-:W-:Y:S01]  /*13e0*/  DFMA R12, R20, R22, R12 ;  /* 0x00000016140c722b */ /* 0x004fe2000000000c */
[----:B------:R-:W2:Y:S01]  /*13f0*/  LDG.E.64 R18, desc[UR18][R18.64] ;  /* 0x0000001212127981 */ /* 0x000ea2000c1e1b00 */
[----:B------:R-:W-:Y:S01]  /*1400*/  IMAD.WIDE.U32 R20, R24, 0x8, R10 ;  /* 0x0000000818147825 */ /* 0x000fe200078e000a */
[----:B------:R-:W-:-:S03]  /*1410*/  IADD3 R24, PT, PT, R29, 0x7, RZ ;  /* 0x000000071d187810 */ /* 0x000fc60007ffe0ff */
[----:B------:R-:W-:Y:S02]  /*1420*/  VIADD R29, R27, 0x6 ;  /* 0x000000061b1d7836 */ /* 0x000fe40000000000 */
[----:B------:R-:W2:Y:S01]  /*1430*/  LDG.E.64 R20, desc[UR18][R20.64] ;  /* 0x0000001214147981 */ /* 0x000ea2000c1e1b00 */
[----:B------:R-:W-:Y:S01]  /*1440*/  IMAD.WIDE.U32 R16, R17, 0x8, R14 ;  /* 0x0000000811107825 */ /* 0x000fe200078e000e */
[----:B------:R-:W-:-:S03]  /*1450*/  IADD3 R27, PT, PT, R27, 0x7, RZ ;  /* 0x000000071b1b7810 */ /* 0x000fc60007ffe0ff */
[----:B------:R-:W-:Y:S02]  /*1460*/  IMAD.WIDE.U32 R22, R29, 0x8, R10 ;  /* 0x000000081d167825 */ /* 0x000fe400078e000a */
[----:B------:R-:W3:Y:S02]  /*1470*/  LDG.E.64 R16, desc[UR18][R16.64] ;  /* 0x0000001210107981 */ /* 0x000ee4000c1e1b00 */
[----:B------:R-:W-:Y:S02]  /*1480*/  IMAD.WIDE.U32 R14, R24, 0x8, R14 ;  /* 0x00000008180e7825 */ /* 0x000fe400078e000e */
[----:B------:R-:W3:Y:S02]  /*1490*/  LDG.E.64 R22, desc[UR18][R22.64] ;  /* 0x0000001216167981 */ /* 0x000ee4000c1e1b00 */
[----:B------:R-:W-:Y:S02]  /*14a0*/  IMAD.WIDE.U32 R26, R27, 0x8, R10 ;  /* 0x000000081b1a7825 */ /* 0x000fe400078e000a */
[----:B------:R-:W4:Y:S04]  /*14b0*/  LDG.E.64 R14, desc[UR18][R14.64] ;  /* 0x000000120e0e7981 */ /* 0x000f28000c1e1b00 */
[----:B------:R-:W4:Y:S01]  /*14c0*/  LDG.E.64 R26, desc[UR18][R26.64] ;  /* 0x000000121a1a7981 */ /* 0x000f22000c1e1b00 */
[----:B------:R-:W-:Y:S01]  /*14d0*/  UIADD3 UR5, UPT, UPT, UR5, 0x8, URZ ;  /* 0x0000000805057890 */ /* 0x000fe2000fffe0ff */
[----:B--2---:R-:W-:-:S08]  /*14e0*/  DFMA R12, R20, R18, R12 ;  /* 0x00000012140c722b */ /* 0x004fd0000000000c */
[----:B---3--:R-:W-:-:S08]  /*14f0*/  DFMA R12, R22, R16, R12 ;  /* 0x00000010160c722b */ /* 0x008fd0000000000c */
[----:B----4-:R-:W-:-:S11]  /*1500*/  DFMA R12, R26, R14, R12 ;  /* 0x0000000e1a0c722b */ /* 0x010fd6000000000c */
.L_x_7:
[----:B------:R-:W-:-:S04]  /*1510*/  LOP3.LUT R14, R6, 0x7, RZ, 0xc0, !PT ;  /* 0x00000007060e7812 */ /* 0x000fc800078ec0ff */
[----:B------:R-:W-:-:S13]  /*1520*/  ISETP.NE.AND P0, PT, R14, RZ, PT ;  /* 0x000000ff0e00720c */ /* 0x000fda0003f05270 */
[----:B------:R-:W-:Y:S05]  /*1530*/  @!P0 BRA `(.L_x_4) ;  /* 0x0000000000fc8947 */ /* 0x000fea0003800000 */
[----:B------:R-:W-:Y:S02]  /*1540*/  IADD3 R14, PT, PT, R14, -0x1, RZ ;  /* 0xffffffff0e0e7810 */ /* 0x000fe40007ffe0ff */
[----:B------:R-:W-:Y:S02]  /*1550*/  LOP3.LUT R6, R6, 0x3, RZ, 0xc0, !PT ;  /* 0x0000000306067812 */ /* 0x000fe400078ec0ff */
[----:B------:R-:W-:Y:S02]  /*1560*/  ISETP.GE.U32.AND P0, PT, R14, 0x3, PT ;  /* 0x000000030e00780c */ /* 0x000fe40003f06070 */
[----:B------:R-:W-:-:S11]  /*1570*/  ISETP.NE.AND P2, PT, R6, RZ, PT ;  /* 0x000000ff0600720c */ /* 0x000fd60003f45270 */
[----:B------:R-:W-:Y:S05]  /*1580*/  @!P0 BRA `(.L_x_8) ;  /* 0x00000000007c8947 */ /* 0x000fea0003800000 */
[----:B------:R-:W0:Y:S01]  /*1590*/  LDC.64 R20, c[0x0][0x3a8] ;  /* 0x0000ea00ff147b82 */ /* 0x000e220000000a00 */
[----:B------:R-:W-:Y:S01]  /*15a0*/  IADD3 R19, PT, PT, R0, R7, RZ ;  /* 0x0000000700137210 */ /* 0x000fe20007ffe0ff */
[----:B------:R-:W-:-:S04]  /*15b0*/  IMAD R17, R25, R4, UR5 ;  /* 0x0000000519117e24 */ /* 0x000fc8000f8e0204 */
[----:B------:R-:W-:-:S04]  /*15c0*/  IMAD R19, R19, R4, UR5 ;  /* 0x0000000513137e24 */ /* 0x000fc8000f8e0204 */
[----:B-----5:R-:W-:-:S06]  /*15d0*/  IMAD.WIDE.U32 R14, R19, 0x8, R10 ;  /* 0x00000008130e7825 */ /* 0x020fcc00078e000a */
[----:B------:R-:W2:Y:S01]  /*15e0*/  LDG.E.64 R14, desc[UR18][R14.64] ;  /* 0x000000120e0e7981 */ /* 0x000ea2000c1e1b00 */
[----:B0-----:R-:W-:-:S05]  /*15f0*/  IMAD.WIDE.U32 R28, R17, 0x8, R20 ;  /* 0x00000008111c7825 */ /* 0x001fca00078e0014 */
[----:B------:R-:W2:Y:S01]  /*1600*/  LDG.E.64 R26, desc[UR18][R28.64] ;  /* 0x000000121c1a7981 */ /* 0x000ea2000c1e1b00 */
[----:B------:R-:W-:Y:S02]  /*1610*/  IADD3 R16, PT, PT, R17, 0x1, RZ ;  /* 0x0000000111107810 */ /* 0x000fe40007ffe0ff */
[----:B------:R-:W-:Y:S02]  /*1620*/  IADD3 R23, PT, PT, R19, 0x1, RZ ;  /* 0x0000000113177810 */ /* 0x000fe40007ffe0ff */
[----:B------:R-:W-:-:S03]  /*1630*/  IADD3 R18, PT, PT, R17, 0x2, RZ ;  /* 0x0000000211127810 */ /* 0x000fc60007ffe0ff */
[----:B------:R-:W-:-:S06]  /*1640*/  IMAD.WIDE.U32 R22, R23, 0x8, R10 ;  /* 0x0000000817167825 */ /* 0x000fcc00078e000a */
[----:B------:R-:W3:Y:S01]  /*1650*/  LDG.E.64 R22, desc[UR18][R22.64] ;  /* 0x0000001216167981 */ /* 0x000ee2000c1e1b00 */
[----:B--2---:R-:W-:Y:S01]  /*1660*/  DFMA R26, R14, R26, R12 ;  /* 0x0000001a0e1a722b */ /* 0x004fe2000000000c */
[----:B------:R-:W-:-:S04]  /*1670*/  IMAD.WIDE.U32 R12, R16, 0x8, R20 ;  /* 0x00000008100c7825 */ /* 0x000fc800078e0014 */
[----:B------:R-:W-:Y:S01]  /*1680*/  VIADD R16, R17, 0x3 ;  /* 0x0000000311107836 */ /* 0x000fe20000000000 */
[----:B------:R-:W-:Y:S01]  /*1690*/  IADD3 R17, PT, PT, R19, 0x2, RZ ;  /* 0x0000000213117810 */ /* 0x000fe20007ffe0ff */
[----:B------:R-:W3:Y:S01]  /*16a0*/  LDG.E.64 R12, desc[UR18][R12.64] ;  /* 0x000000120c0c7981 */ /* 0x000ee2000c1e1b00 */
[----:B------:R-:W-:-:S04]  /*16b0*/  IMAD.WIDE.U32 R14, R18, 0x8, R20 ;  /* 0x00000008120e7825 */ /* 0x000fc800078e0014 */
[----:B------:R-:W-:Y:S01]  /*16c0*/  IMAD.WIDE.U32 R20, R16, 0x8, R20 ;  /* 0x0000000810147825 */ /* 0x000fe200078e0014 */
[----:B------:R-:W-:Y:S01]  /*16d0*/  IADD3 R19, PT, PT, R19, 0x3, RZ ;  /* 0x0000000313137810 */ /* 0x000fe20007ffe0ff */
[----:B------:R-:W2:Y:S02]  /*16e0*/  LDG.E.64 R14, desc[UR18][R14.64] ;  /* 0x000000120e0e7981 */ /* 0x000ea4000c1e1b00 */
[--C-:B------:R-:W-:Y:S02]  /*16f0*/  IMAD.WIDE.U32 R16, R17, 0x8, R10.reuse ;  /* 0x0000000811107825 */ /* 0x100fe400078e000a */
[----:B------:R-:W4:Y:S02]  /*1700*/  LDG.E.64 R20, desc[UR18][R20.64] ;  /* 0x0000001214147981 */ /* 0x000f24000c1e1b00 */
[----:B------:R-:W-:Y:S02]  /*1710*/  IMAD.WIDE.U32 R18, R19, 0x8, R10 ;  /* 0x0000000813127825 */ /* 0x000fe400078e000a */
[----:B------:R-:W2:Y:S04]  /*1720*/  LDG.E.64 R16, desc[UR18][R16.64] ;  /* 0x0000001210107981 */ /* 0x000ea8000c1e1b00 */
[----:B------:R-:W4:Y:S01]  /*1730*/  LDG.E.64 R18, desc[UR18][R18.64] ;  /* 0x0000001212127981 */ /* 0x000f22000c1e1b00 */
[----:B------:R-:W-:Y:S01]  /*1740*/  UIADD3 UR5, UPT, UPT, UR5, 0x4, URZ ;  /* 0x0000000405057890 */ /* 0x000fe2000fffe0ff */
[----:B---3--:R-:W-:-:S08]  /*1750*/  DFMA R12, R22, R12, R26 ;  /* 0x0000000c160c722b */ /* 0x008fd0000000001a */
[----:B--2---:R-:W-:-:S08]  /*1760*/  DFMA R12, R16, R14, R12 ;  /* 0x0000000e100c722b */ /* 0x004fd0000000000c */
[----:B----4-:R-:W-:-:S11]  /*1770*/  DFMA R12, R18, R20, R12 ;  /* 0x00000014120c722b */ /* 0x010fd6000000000c */
.L_x_8:
        /* <DEDUP_REMOVED lines=9> */
[----:B------:R-:W-:Y:S01]  /*1810*/  ISETP.NE.AND P0, PT, R6, 0x1, PT ;  /* 0x000000010600780c */ /* 0x000fe20003f05270 */
[----:B--2---:R-:W-:-:S12]  /*1820*/  DFMA R12, R16, R18, R12 ;  /* 0x00000012100c722b */ /* 0x004fd8000000000c */
[----:B------:R-:W-:Y:S05]  /*1830*/  @!P0 BRA `(.L_x_4) ;  /* 0x00000000003c8947 */ /* 0x000fea0003800000 */
[----:B------:R-:W-:Y:S02]  /*1840*/  ISETP.NE.AND P0, PT, R6, 0x2, PT ;  /* 0x000000020600780c */ /* 0x000fe40003f05270 */
[----:B------:R-:W-:Y:S02]  /*1850*/  IADD3 R19, PT, PT, R21, 0x1, RZ ;  /* 0x0000000115137810 */ /* 0x000fe40007ffe0ff */
[----:B------:R-:W-:-:S03]  /*1860*/  IADD3 R17, PT, PT, R25, 0x1, RZ ;  /* 0x0000000119117810 */ /* 0x000fc60007ffe0ff */
[----:B------:R-:W-:-:S04]  /*1870*/  IMAD.WIDE.U32 R18, R19, 0x8, R10 ;  /* 0x0000000813127825 */ /* 0x000fc800078e000a */
[----:B------:R-:W-:Y:S02]  /*1880*/  IMAD.WIDE.U32 R16, R17, 0x8, R14 ;  /* 0x0000000811107825 */ /* 0x000fe400078e000e */
[----:B------:R-:W-:Y:S01]  /*1890*/  @P0 IADD3 R21, PT, PT, R21, 0x2, RZ ;  /* 0x0000000215150810 */ /* 0x000fe20007ffe0ff */
[----:B------:R-:W2:Y:S01]  /*18a0*/  LDG.E.64 R18, desc[UR18][R18.64] ;  /* 0x0000001212127981 */ /* 0x000ea2000c1e1b00 */
[----:B------:R-:W-:-:S03]  /*18b0*/  @P0 VIADD R25, R25, 0x2 ;  /* 0x0000000219190836 */ /* 0x000fc60000000000 */
[----:B------:R-:W2:Y:S01]  /*18c0*/  LDG.E.64 R16, desc[UR18][R16.64] ;  /* 0x0000001210107981 */ /* 0x000ea2000c1e1b00 */
[----:B------:R-:W-:-:S04]  /*18d0*/  @P0 IMAD.WIDE.U32 R10, R21, 0x8, R10 ;  /* 0x00000008150a0825 */ /* 0x000fc800078e000a */
[----:B------:R-:W-:Y:S02]  /*18e0*/  @P0 IMAD.WIDE.U32 R14, R25, 0x8, R14 ;  /* 0x00000008190e0825 */ /* 0x000fe400078e000e */
[----:B------:R-:W3:Y:S04]  /*18f0*/  @P0 LDG.E.64 R10, desc[UR18][R10.64] ;  /* 0x000000120a0a0981 */ /* 0x000ee8000c1e1b00 */
[----:B------:R-:W3:Y:S01]  /*1900*/  @P0 LDG.E.64 R14, desc[UR18][R14.64] ;  /* 0x000000120e0e0981 */ /* 0x000ee2000c1e1b00 */
[----:B--2---:R-:W-:-:S08]  /*1910*/  DFMA R12, R18, R16, R12 ;  /* 0x00000010120c722b */ /* 0x004fd0000000000c */
[----:B---3--:R-:W-:-:S11]  /*1920*/  @P0 DFMA R12, R10, R14, R12 ;  /* 0x0000000e0a0c022b */ /* 0x008fd6000000000c */
.L_x_4:
[----:B-----5:R-:W0:Y:S01]  /*1930*/  LDC.64 R10, c[0x0][0x3c0] ;  /* 0x0000f000ff0a7b82 */ /* 0x020e220000000a00 */
[----:B------:R-:W-:-:S04]  /*1940*/  IMAD R15, R3, R4, R0 ;  /* 0x00000004030f7224 */ /* 0x000fc800078e0200 */
[----:B0-----:R-:W-:-:S05]  /*1950*/  IMAD.WIDE.U32 R10, R15, 0x8, R10 ;  /* 0x000000080f0a7825 */ /* 0x001fca00078e000a */
[----:B------:R0:W-:Y:S02]  /*1960*/  STG.E.64 desc[UR18][R10.64], R12 ;  /* 0x0000000c0a007986 */ /* 0x0001e4000c101b12 */
.L_x_3:
[----:B------:R-:W-:Y:S05]  /*1970*/  BSYNC.RECONVERGENT B0 ;  /* 0x0000000000007941 */ /* 0x000fea0003800200 */
.L_x_2:
[----:B------:R-:W-:Y:S06]  /*1980*/  BAR.SYNC.DEFER_BLOCKING 0x0 ;  /* 0x0000000000007b1d */ /* 0x000fec0000010000 */
[----:B------:R-:W-:Y:S04]  /*1990*/  BSSY.RECONVERGENT B0, `(.L_x_9) ;  /* 0x0000097000007945 */ /* 0x000fe80003800200 */
[----:B------:R-:W-:Y:S05]  /*19a0*/  @P1 BRA `(.L_x_10) ;  /* 0x0000000800541947 */ /* 0x000fea0003800000 */
[----:B------:R-:W-:Y:S02]  /*19b0*/  ISETP.NE.AND P0, PT, R5, RZ, PT ;  /* 0x000000ff0500720c */ /* 0x000fe40003f05270 */
[----:B------:R-:W-:-:S11]  /*19c0*/  CS2R R18, SRZ ;  /* 0x0000000000127805 */ /* 0x000fd6000001ff00 */
[----:B------:R-:W-:Y:S05]  /*19d0*/  @!P0 BRA `(.L_x_11) ;  /* 0x00000008003c8947 */ /* 0x000fea0003800000 */
[----:B0-----:R-:W-:Y:S02]  /*19e0*/  MOV R10, UR10 ;  /* 0x0000000a000a7c02 */ /* 0x001fe40008000f00 */
[----:B------:R-:W-:-:S06]  /*19f0*/  MOV R11, UR11 ;  /* 0x0000000b000b7c02 */ /* 0x000fcc0008000f00 */
[----:B------:R-:W5:Y:S01]  /*1a00*/  LDG.E.64 R10, desc[UR18][R10.64] ;  /* 0x000000120a0a7981 */ /* 0x000f62000c1e1b00 */
[----:B------:R-:W-:Y:S02]  /*1a10*/  ISETP.GE.U32.AND P0, PT, R5, 0x8, PT ;  /* 0x000000080500780c */ /* 0x000fe40003f06070 */
[----:B------:R-:W-:Y:S02]  /*1a20*/  CS2R R18, SRZ ;  /* 0x0000000000127805 */ /* 0x000fe4000001ff00 */
[----:B------:R-:W-:-:S09]  /*1a30*/  MOV R4, RZ ;  /* 0x000000ff00047202 */ /* 0x000fd20000000f00 */
[----:B------:R-:W-:Y:S05]  /*1a40*/  @!P0 BRA `(.L_x_12) ;  /* 0x0000000400048947 */ /* 0x000fea0003800000 */
[----:B------:R-:W-:Y:S01]  /*1a50*/  CS2R R18, SRZ ;  /* 0x0000000000127805 */ /* 0x000fe2000001ff00 */
[----:B------:R-:W-:-:S06]  /*1a60*/  UMOV UR5, URZ ;  /* 0x000000ff00057c82 */ /* 0x000fcc0008000000 */
.L_x_13:
[----:B------:R-:W0:Y:S01]  /*1a70*/  LDC R6, c[0x0][0x380] ;  /* 0x0000e000ff067b82 */ /* 0x000e220000000800 */
[----:B------:R-:W-:-:S07]  /*1a80*/  IADD3 R15, PT, PT, R7, UR5, RZ ;  /* 0x00000005070f7c10 */ /* 0x000fce000fffe0ff */
[----:B------:R-:W1:Y:S01]  /*1a90*/  LDC.64 R12, c[0x0][0x3c0] ;  /* 0x0000f000ff0c7b82 */ /* 0x000e620000000a00 */
[-C--:B0-----:R-:W-:Y:S02]  /*1aa0*/  IMAD R17, R15, R6.reuse, R0 ;  /* 0x000000060f117224 */ /* 0x081fe400078e0200 */
[----:B------:R-:W-:Y:S02]  /*1ab0*/  IMAD R4, R3, R6, UR5 ;  /* 0x0000000503047e24 */ /* 0x000fe4000f8e0206 */
[----:B-----5:R-:W-:-:S04]  /*1ac0*/  IMAD.WIDE.U32 R14, R17, 0x8, R10 ;  /* 0x00000008110e7825 */ /* 0x020fc800078e000a */
[C---:B-1----:R-:W-:Y:S02]  /*1ad0*/  IMAD.WIDE.U32 R20, R4.reuse, 0x8, R12 ;  /* 0x0000000804147825 */ /* 0x042fe400078e000c */
[----:B------:R-:W2:Y:S04]  /*1ae0*/  LDG.E.64 R14, desc[UR18][R14.64] ;  /* 0x000000120e0e7981 */ /* 0x000ea8000c1e1b00 */
[----:B------:R0:W2:Y:S01]  /*1af0*/  LDG.E.64 R22, desc[UR18][R20.64] ;  /* 0x0000001214167981 */ /* 0x0000a2000c1e1b00 */
[----:B------:R-:W-:Y:S02]  /*1b00*/  IADD3 R25, PT, PT, R17, R6, RZ ;  /* 0x0000000611197210 */ /* 0x000fe40007ffe0ff */
[C---:B------:R-:W-:Y:S02]  /*1b10*/  IADD3 R29, PT, PT, R4.reuse, 0x1, RZ ;  /* 0x00000001041d7810 */ /* 0x040fe40007ffe0ff */
[----:B------:R-:W-:Y:S01]  /*1b20*/  IADD3 R27, PT, PT, R4, 0x2, RZ ;  /* 0x00000002041b7810 */ /* 0x000fe20007ffe0ff */
[----:B------:R-:W-:-:S04]  /*1b30*/  IMAD.WIDE.U32 R16, R25, 0x8, R10 ;  /* 0x0000000819107825 */ /* 0x000fc800078e000a */
[----:B------:R-:W-:Y:S02]  /*1b40*/  IMAD.WIDE.U32 R28, R29, 0x8, R12 ;  /* 0x000000081d1c7825 */ /* 0x000fe400078e000c */
[----:B------:R-:W3:Y:S02]  /*1b50*/  LDG.E.64 R16, desc[UR18][R16.64] ;  /* 0x0000001210107981 */ /* 0x000ee4000c1e1b00 */
[----:B------:R-:W-:Y:S02]  /*1b60*/  IMAD.IADD R25, R25, 0x1, R6 ;  /* 0x0000000119197824 */ /* 0x000fe400078e0206 */
[----:B------:R-:W-:-:S04]  /*1b70*/  IMAD.WIDE.U32 R26, R27, 0x8, R12 ;  /* 0x000000081b1a7825 */ /* 0x000fc800078e000c */
[----:B0-----:R-:W-:-:S06]  /*1b80*/  IMAD.WIDE.U32 R20, R25, 0x8, R10 ;  /* 0x0000000819147825 */ /* 0x001fcc00078e000a */
[----:B------:R-:W4:Y:S01]  /*1b90*/  LDG.E.64 R20, desc[UR18][R20.64] ;  /* 0x0000001214147981 */ /* 0x000f22000c1e1b00 */
[----:B--2---:R-:W-:-:S03]  /*1ba0*/  DFMA R22, R14, R22, R18 ;  /* 0x000000160e16722b */ /* 0x004fc60000000012 */
[----:B------:R-:W3:Y:S04]  /*1bb0*/  LDG.E.64 R18, desc[UR18][R28.64] ;  /* 0x000000121c127981 */ /* 0x000ee8000c1e1b00 */
[----:B------:R-:W4:Y:S01]  /*1bc0*/  LDG.E.64 R14, desc[UR18][R26.64] ;  /* 0x000000121a0e7981 */ /* 0x000f22000c1e1b00 */
[----:B------:R-:W-:Y:S01]  /*1bd0*/  IADD3 R25, PT, PT, R25, R6, RZ ;  /* 0x0000000619197210 */ /* 0x000fe20007ffe0ff */
[----:B---3--:R-:W-:Y:S01]  /*1be0*/  DFMA R22, R16, R18, R22 ;  /* 0x000000121016722b */ /* 0x008fe20000000016 */
[----:B------:R-:W-:-:S03]  /*1bf0*/  IADD3 R19, PT, PT, R4, 0x3, RZ ;  /* 0x0000000304137810 */ /* 0x000fc60007ffe0ff */
[C---:B------:R-:W-:Y:S01]  /*1c00*/  IMAD.WIDE.U32 R16, R25.reuse, 0x8, R10 ;  /* 0x0000000819107825 */ /* 0x040fe200078e000a */
[----:B------:R-:W-:-:S03]  /*1c10*/  IADD3 R25, PT, PT, R25, R6, RZ ;  /* 0x0000000619197210 */ /* 0x000fc60007ffe0ff */
[----:B------:R-:W-:Y:S01]  /*1c20*/  IMAD.WIDE.U32 R18, R19, 0x8, R12 ;  /* 0x0000000813127825 */ /* 0x000fe200078e000c */
[----:B----4-:R-:W-:Y:S01]  /*1c30*/  DFMA R14, R20, R14, R22 ;  /* 0x0000000e140e722b */ /* 0x010fe20000000016 */
[----:B------:R-:W2:Y:S01]  /*1c40*/  LDG.E.64 R16, desc[UR18][R16.64] ;  /* 0x0000001210107981 */ /* 0x000ea2000c1e1b00 */
[C---:B------:R-:W-:Y:S01]  /*1c50*/  IADD3 R23, PT, PT, R4.reuse, 0x4, RZ ;  /* 0x0000000404177810 */ /* 0x040fe20007ffe0ff */
[----:B------:R-:W-:Y:S02]  /*1c60*/  IMAD.WIDE.U32 R20, R25, 0x8, R10 ;  /* 0x0000000819147825 */ /* 0x000fe400078e000a */
[----:B------:R-:W2:Y:S02]  /*1c70*/  LDG.E.64 R18, desc[UR18][R18.64] ;  /* 0x0000001212127981 */ /* 0x000ea4000c1e1b00 */
[----:B------:R-:W-:Y:S02]  /*1c80*/  IMAD.WIDE.U32 R22, R23, 0x8, R12 ;  /* 0x0000000817167825 */ /* 0x000fe400078e000c */
[----:B------:R-:W3:Y:S04]  /*1c90*/  LDG.E.64 R20, desc[UR18][R20.64] ;  /* 0x0000001214147981 */ /* 0x000ee8000c1e1b00 */
[----:B------:R-:W3:Y:S01]  /*1ca0*/  LDG.E.64 R22, desc[UR18][R22.64] ;  /* 0x0000001216167981 */ /* 0x000ee2000c1e1b00 */
[----:B------:R-:W-:-:S02]  /*1cb0*/  IADD3 R27, PT, PT, R4, 0x5, RZ ;  /* 0x00000005041b7810 */ /* 0x000fc40007ffe0ff */
[----:B------:R-:W-:-:S03]  /*1cc0*/  IADD3 R29, PT, PT, R25, R6, RZ ;  /* 0x00000006191d7210 */ /* 0x000fc60007ffe0ff */
[----:B------:R-:W-:-:S04]  /*1cd0*/  IMAD.WIDE.U32 R24, R27, 0x8, R12 ;  /* 0x000000081b187825 */ /* 0x000fc800078e000c */
[C---:B------:R-:W-:Y:S02]  /*1ce0*/  IMAD.WIDE.U32 R26, R29.reuse, 0x8, R10 ;  /* 0x000000081d1a7825 */ /* 0x040fe400078e000a */
[----:B------:R-:W4:Y:S04]  /*1cf0*/  LDG.E.64 R24, desc[UR18][R24.64] ;  /* 0x0000001218187981 */ /* 0x000f28000c1e1b00 */
[----:B------:R-:W4:Y:S01]  /*1d00*/  LDG.E.64 R26, desc[UR18][R26.64] ;  /* 0x000000121a1a7981 */ /* 0x000f22000c1e1b00 */
[----:B--2---:R-:W-:Y:S01]  /*1d10*/  DFMA R14, R16, R18, R14 ;  /* 0x00000012100e722b */ /* 0x004fe2000000000e */
[----:B------:R-:W-:Y:S01]  /*1d20*/  IADD3 R17, PT, PT, R4, 0x6, RZ ;  /* 0x0000000604117810 */ /* 0x000fe20007ffe0ff */
[----:B------:R-:W-:-:S04]  /*1d30*/  IMAD.IADD R19, R29, 0x1, R6 ;  /* 0x000000011d137824 */ /* 0x000fc800078e0206 */
[----:B------:R-:W-:Y:S02]  /*1d40*/  IMAD.WIDE.U32 R16, R17, 0x8, R12 ;  /* 0x0000000811107825 */ /* 0x000fe400078e000c */
[----:B---3--:R-:W-:Y:S02]  /*1d50*/  DFMA R14, R20, R22, R14 ;  /* 0x00000016140e722b */ /* 0x008fe4000000000e */
[C---:B------:R-:W-:Y:S01]  /*1d60*/  IMAD.WIDE.U32 R20, R19.reuse, 0x8, R10 ;  /* 0x0000000813147825 */ /* 0x040fe200078e000a */
[----:B------:R-:W-:Y:S01]  /*1d70*/  IADD3 R23, PT, PT, R4, 0x7, RZ ;  /* 0x0000000704177810 */ /* 0x000fe20007ffe0ff */
[----:B------:R-:W2:Y:S01]  /*1d80*/  LDG.E.64 R16, desc[UR18][R16.64] ;  /* 0x0000001210107981 */ /* 0x000ea2000c1e1b00 */
[----:B------:R-:W-:-:S03]  /*1d90*/  IADD3 R19, PT, PT, R19, R6, RZ ;  /* 0x0000000613137210 */ /* 0x000fc60007ffe0ff */
[----:B------:R-:W2:Y:S01]  /*1da0*/  LDG.E.64 R20, desc[UR18][R20.64] ;  /* 0x0000001214147981 */ /* 0x000ea2000c1e1b00 */
[----:B------:R-:W-:-:S04]  /*1db0*/  IMAD.WIDE.U32 R22, R23, 0x8, R12 ;  /* 0x0000000817167825 */ /* 0x000fc800078e000c */
[----:B------:R-:W-:Y:S02]  /*1dc0*/  IMAD.WIDE.U32 R12, R19, 0x8, R10 ;  /* 0x00000008130c7825 */ /* 0x000fe400078e000a */
[----:B------:R-:W3:Y:S04]  /*1dd0*/  LDG.E.64 R18, desc[UR18][R22.64] ;  /* 0x0000001216127981 */ /* 0x000ee8000c1e1b00 */
[----:B------:R-:W3:Y:S01]  /*1de0*/  LDG.E.64 R12, desc[UR18][R12.64] ;  /* 0x000000120c0c7981 */ /* 0x000ee2000c1e1b00 */
[----:B------:R-:W-:Y:S01]  /*1df0*/  UIADD3 UR5, UPT, UPT, UR5, 0x8, URZ ;  /* 0x0000000805057890 */ /* 0x000fe2000fffe0ff */
[----:B------:R-:W-:Y:S01]  /*1e00*/  LOP3.LUT R4, R5, 0xfffffff8, RZ, 0xc0, !PT ;  /* 0xfffffff805047812 */ /* 0x000fe200078ec0ff */
[----:B----4-:R-:W-:-:S04]  /*1e10*/  DFMA R14, R26, R24, R14 ;  /* 0x000000181a0e722b */ /* 0x010fc8000000000e */
[----:B------:R-:W-:-:S04]  /*1e20*/  ISETP.NE.AND P0, PT, R4, UR5, PT ;  /* 0x0000000504007c0c */ /* 0x000fc8000bf05270 */
[----:B--2---:R-:W-:-:S08]  /*1e30*/  DFMA R14, R20, R16, R14 ;  /* 0x00000010140e722b */ /* 0x004fd0000000000e */
[----:B---3--:R-:W-:Y:S01]  /*1e40*/  DFMA R18, R12, R18, R14 ;  /* 0x000000120c12722b */ /* 0x008fe2000000000e */
[----:B------:R-:W-:Y:S10]  /*1e50*/  @P0 BRA `(.L_x_13) ;  /* 0xfffffffc00040947 */ /* 0x000ff4000383ffff */
.L_x_12:
[----:B------:R-:W-:-:S04]  /*1e60*/  LOP3.LUT R6, R5, 0x7, RZ, 0xc0, !PT ;  /* 0x0000000705067812 */ /* 0x000fc800078ec0ff */
[----:B------:R-:W-:-:S13]  /*1e70*/  ISETP.NE.AND P0, PT, R6, RZ, PT ;  /* 0x000000ff0600720c */ /* 0x000fda0003f05270 */
[----:B------:R-:W-:Y:S05]  /*1e80*/  @!P0 BRA `(.L_x_11) ;  /* 0x0000000400108947 */ /* 0x000fea0003800000 */
[----:B------:R-:W-:-:S13]  /*1e90*/  ISETP.GE.U32.AND P0, PT, R6, 0x4, PT ;  /* 0x000000040600780c */ /* 0x000fda0003f06070 */
[----:B------:R-:W-:Y:S05]  /*1ea0*/  @!P0 BRA `(.L_x_14) ;  /* 0x0000000000808947 */ /* 0x000fea0003800000 */
[----:B------:R-:W0:Y:S01]  /*1eb0*/  LDC.64 R24, c[0x0][0x3c0] ;  /* 0x0000f000ff187b82 */ /* 0x000e220000000a00 */
[----:B------:R-:W1:Y:S01]  /*1ec0*/  LDCU UR5, c[0x0][0x380] ;  /* 0x00007000ff0577ac */ /* 0x000e620008000800 */
[----:B------:R-:W-:-:S05]  /*1ed0*/  IADD3 R13, PT, PT, R4, R7, RZ ;  /* 0x00000007040d7210 */ /* 0x000fca0007ffe0ff */
[----:B-1----:R-:W-:Y:S02]  /*1ee0*/  IMAD R17, R13, UR5, R0 ;  /* 0x000000050d117c24 */ /* 0x002fe4000f8e0200 */
[----:B------:R-:W-:Y:S02]  /*1ef0*/  IMAD R23, R3, UR5, R4 ;  /* 0x0000000503177c24 */ /* 0x000fe4000f8e0204 */
[----:B-----5:R-:W-:-:S04]  /*1f00*/  IMAD.WIDE.U32 R14, R17, 0x8, R10 ;  /* 0x00000008110e7825 */ /* 0x020fc800078e000a */
[C-C-:B0-----:R-:W-:Y:S02]  /*1f10*/  IMAD.WIDE.U32 R28, R23.reuse, 0x8, R24.reuse ;  /* 0x00000008171c7825 */ /* 0x141fe400078e0018 */
[----:B------:R-:W2:Y:S04]  /*1f20*/  LDG.E.64 R14, desc[UR18][R14.64] ;  /* 0x000000120e0e7981 */ /* 0x000ea8000c1e1b00 */
[----:B------:R0:W2:Y:S01]  /*1f30*/  LDG.E.64 R12, desc[UR18][R28.64] ;  /* 0x000000121c0c7981 */ /* 0x0000a2000c1e1b00 */
[----:B------:R-:W-:Y:S02]  /*1f40*/  IADD3 R21, PT, PT, R23, 0x1, RZ ;  /* 0x0000000117157810 */ /* 0x000fe40007ffe0ff */
[----:B------:R-:W-:Y:S02]  /*1f50*/  IADD3 R17, PT, PT, R17, UR5, RZ ;  /* 0x0000000511117c10 */ /* 0x000fe4000fffe0ff */
[----:B------:R-:W-:Y:S01]  /*1f60*/  IADD3 R16, PT, PT, R23, 0x2, RZ ;  /* 0x0000000217107810 */ /* 0x000fe20007ffe0ff */
[----:B------:R-:W-:Y:S01]  /*1f70*/  IMAD.WIDE.U32 R20, R21, 0x8, R24 ;  /* 0x0000000815147825 */ /* 0x000fe200078e0018 */
[----:B------:R-:W-:-:S03]  /*1f80*/  IADD3 R6, PT, PT, R17, UR5, RZ ;  /* 0x0000000511067c10 */ /* 0x000fc6000fffe0ff */
[----:B------:R-:W-:Y:S02]  /*1f90*/  IMAD.WIDE.U32 R26, R17, 0x8, R10 ;  /* 0x00000008111a7825 */ /* 0x000fe400078e000a */
[----:B------:R-:W3:Y:S02]  /*1fa0*/  LDG.E.64 R20, desc[UR18][R20.64] ;  /* 0x0000001214147981 */ /* 0x000ee4000c1e1b00 */
[----:B------:R-:W-:-:S04]  /*1fb0*/  IMAD.WIDE.U32 R16, R16, 0x8, R24 ;  /* 0x0000000810107825 */ /* 0x000fc800078e0018 */
[----:B0-----:R-:W-:Y:S01]  /*1fc0*/  VIADD R29, R23, 0x3 ;  /* 0x00000003171d7836 */ /* 0x001fe20000000000 */
[----:B------:R-:W-:Y:S01]  /*1fd0*/  IADD3 R23, PT, PT, R6, UR5, RZ ;  /* 0x0000000506177c10 */ /* 0x000fe2000fffe0ff */
[----:B------:R-:W4:Y:S02]  /*1fe0*/  LDG.E.64 R16, desc[UR18][R16.64] ;  /* 0x0000001210107981 */ /* 0x000f24000c1e1b00 */
[----:B------:R-:W-:-:S04]  /*1ff0*/  IMAD.WIDE.U32 R24, R29, 0x8, R24 ;  /* 0x000000081d187825 */ /* 0x000fc800078e0018 */
[----:B------:R-:W-:Y:S02]  /*2000*/  IMAD.WIDE.U32 R22, R23, 0x8, R10 ;  /* 0x0000000817167825 */ /* 0x000fe400078e000a */
[----:B------:R-:W4:Y:S04]  /*2010*/  LDG.E.64 R24, desc[UR18][R24.64] ;  /* 0x0000001218187981 */ /* 0x000f28000c1e1b00 */
[----:B------:R-:W4:Y:S01]  /*2020*/  LDG.E.64 R22, desc[UR18][R22.64] ;  /* 0x0000001216167981 */ /* 0x000f22000c1e1b00 */
[----:B--2---:R-:W-:-:S03]  /*2030*/  DFMA R12, R14, R12, R18 ;  /* 0x0000000c0e0c722b */ /* 0x004fc60000000012 */
[----:B------:R-:W3:Y:S01]  /*2040*/  LDG.E.64 R18, desc[UR18][R26.64] ;  /* 0x000000121a127981 */ /* 0x000ee2000c1e1b00 */
[----:B------:R-:W-:-:S06]  /*2050*/  IMAD.WIDE.U32 R14, R6, 0x8, R10 ;  /* 0x00000008060e7825 */ /* 0x000fcc00078e000a */
[----:B------:R-:W4:Y:S01]  /*2060*/  LDG.E.64 R14, desc[UR18][R14.64] ;  /* 0x000000120e0e7981 */ /* 0x000f22000c1e1b00 */
[----:B------:R-:W-:Y:S01]  /*2070*/  IADD3 R4, PT, PT, R4, 0x4, RZ ;  /* 0x0000000404047810 */ /* 0x000fe20007ffe0ff */
[----:B---3--:R-:W-:-:S08]  /*2080*/  DFMA R12, R18, R20, R12 ;  /* 0x00000014120c722b */ /* 0x008fd0000000000c */
[----:B----4-:R-:W-:-:S08]  /*2090*/  DFMA R12, R14, R16, R12 ;  /* 0x000000100e0c722b */ /* 0x010fd0000000000c */
[----:B------:R-:W-:-:S11]  /*20a0*/  DFMA R18, R22, R24, R12 ;  /* 0x000000181612722b */ /* 0x000fd6000000000c */
.L_x_14:
[----:B------:R-:W-:-:S04]  /*20b0*/  LOP3.LUT R6, R5, 0x3, RZ, 0xc0, !PT ;  /* 0x0000000305067812 */ /* 0x000fc800078ec0ff */
[----:B------:R-:W-:-:S13]  /*20c0*/  ISETP.NE.AND P0, PT, R6, RZ, PT ;  /* 0x000000ff0600720c */ /* 0x000fda0003f05270 */
[----:B------:R-:W-:Y:S05]  /*20d0*/  @!P0 BRA `(.L_x_11) ;  /* 0x00000000007c8947 */ /* 0x000fea0003800000 */
[----:B------:R-:W-:Y:S02]  /*20e0*/  ISETP.NE.AND P0, PT, R6, 0x1, PT ;  /* 0x000000010600780c */ /* 0x000fe40003f05270 */
[----:B------:R-:W-:-:S04]  /*20f0*/  LOP3.LUT R5, R5, 0x1, RZ, 0xc0, !PT ;  /* 0x0000000105057812 */ /* 0x000fc800078ec0ff */
[----:B------:R-:W-:-:S07]  /*2100*/  ISETP.NE.U32.AND P1, PT, R5, 0x1, PT ;  /* 0x000000010500780c */ /* 0x000fce0003f25070 */
[----:B------:R-:W0:Y:S01]  /*2110*/  @P0 LDC R6, c[0x0][0x380] ;  /* 0x0000e000ff060b82 */ /* 0x000e220000000800 */
[----:B------:R-:W-:-:S07]  /*2120*/  @P0 IADD3 R13, PT, PT, R4, R7, RZ ;  /* 0x00000007040d0210 */ /* 0x000fce0007ffe0ff */
[----:B------:R-:W1:Y:S08]  /*2130*/  @P0 LDC.64 R20, c[0x0][0x3c0] ;  /* 0x0000f000ff140b82 */ /* 0x000e700000000a00 */
[----:B------:R-:W2:Y:S08]  /*2140*/  @!P1 LDC R5, c[0x0][0x380] ;  /* 0x0000e000ff059b82 */ /* 0x000eb00000000800 */
[----:B------:R-:W3:Y:S01]  /*2150*/  @!P1 LDC.64 R14, c[0x0][0x3c0] ;  /* 0x0000f000ff0e9b82 */ /* 0x000ee20000000a00 */
[----:B0-----:R-:W-:-:S02]  /*2160*/  @P0 IMAD R23, R13, R6, R0 ;  /* 0x000000060d170224 */ /* 0x001fc400078e0200 */
[-C--:B------:R-:W-:Y:S01]  /*2170*/  @P0 IMAD R25, R3, R6.reuse, R4 ;  /* 0x0000000603190224 */ /* 0x080fe200078e0204 */
[----:B------:R-:W-:Y:S01]  /*2180*/  @P0 IADD3 R4, PT, PT, R4, 0x2, RZ ;  /* 0x0000000204040810 */ /* 0x000fe20007ffe0ff */
[C---:B-----5:R-:W-:Y:S01]  /*2190*/  @P0 IMAD.WIDE.U32 R16, R23.reuse, 0x8, R10 ;  /* 0x0000000817100825 */ /* 0x060fe200078e000a */
[----:B------:R-:W-:-:S03]  /*21a0*/  @P0 IADD3 R23, PT, PT, R23, R6, RZ ;  /* 0x0000000617170210 */ /* 0x000fc60007ffe0ff */
[C---:B-1----:R-:W-:Y:S01]  /*21b0*/  @P0 IMAD.WIDE.U32 R12, R25.reuse, 0x8, R20 ;  /* 0x00000008190c0825 */ /* 0x042fe200078e0014 */
[----:B------:R-:W-:Y:S01]  /*21c0*/  @P0 IADD3 R25, PT, PT, R25, 0x1, RZ ;  /* 0x0000000119190810 */ /* 0x000fe20007ffe0ff */
[----:B------:R-:W4:Y:S01]  /*21d0*/  @P0 LDG.E.64 R16, desc[UR18][R16.64] ;  /* 0x0000001210100981 */ /* 0x000f22000c1e1b00 */
[----:B------:R-:W-:-:S03]  /*21e0*/  @!P1 IADD3 R24, PT, PT, R4, R7, RZ ;  /* 0x0000000704189210 */ /* 0x000fc60007ffe0ff */
[----:B------:R-:W4:Y:S01]  /*21f0*/  @P0 LDG.E.64 R12, desc[UR18][R12.64] ;  /* 0x000000120c0c0981 */ /* 0x000f22000c1e1b00 */
[----:B------:R-:W-:-:S04]  /*2200*/  @P0 IMAD.WIDE.U32 R6, R25, 0x8, R20 ;  /* 0x0000000819060825 */ /* 0x000fc800078e0014 */
[----:B------:R-:W-:Y:S02]  /*2210*/  @P0 IMAD.WIDE.U32 R22, R23, 0x8, R10 ;  /* 0x0000000817160825 */ /* 0x000fe400078e000a */
[----:B------:R-:W4:Y:S02]  /*2220*/  @P0 LDG.E.64 R6, desc[UR18][R6.64] ;  /* 0x0000001206060981 */ /* 0x000f24000c1e1b00 */
[-C--:B--2---:R-:W-:Y:S02]  /*2230*/  @!P1 IMAD R25, R3, R5.reuse, R4 ;  /* 0x0000000503199224 */ /* 0x084fe400078e0204 */
[----:B------:R-:W-:Y:S02]  /*2240*/  @!P1 IMAD R21, R24, R5, R0 ;  /* 0x0000000518159224 */ /* 0x000fe400078e0200 */
[----:B------:R-:W2:Y:S01]  /*2250*/  @P0 LDG.E.64 R4, desc[UR18][R22.64] ;  /* 0x0000001216040981 */ /* 0x000ea2000c1e1b00 */
[----:B---3--:R-:W-:-:S04]  /*2260*/  @!P1 IMAD.WIDE.U32 R14, R25, 0x8, R14 ;  /* 0x00000008190e9825 */ /* 0x008fc800078e000e */
[----:B------:R-:W-:Y:S02]  /*2270*/  @!P1 IMAD.WIDE.U32 R10, R21, 0x8, R10 ;  /* 0x00000008150a9825 */ /* 0x000fe400078e000a */
[----:B------:R-:W3:Y:S04]  /*2280*/  @!P1 LDG.E.64 R14, desc[UR18][R14.64] ;  /* 0x000000120e0e9981 */ /* 0x000ee8000c1e1b00 */
[----:B------:R-:W3:Y:S01]  /*2290*/  @!P1 LDG.E.64 R10, desc[UR18][R10.64] ;  /* 0x000000120a0a9981 */ /* 0x000ee2000c1e1b00 */
[----:B----4-:R-:W-:-:S08]  /*22a0*/  @P0 DFMA R12, R16, R12, R18 ;  /* 0x0000000c100c022b */ /* 0x010fd00000000012 */
[----:B--2---:R-:W-:-:S08]  /*22b0*/  @P0 DFMA R18, R4, R6, R12 ;  /* 0x000000060412022b */ /* 0x004fd0000000000c */
[----:B---3--:R-:W-:-:S11]  /*22c0*/  @!P1 DFMA R18, R10, R14, R18 ;  /* 0x0000000e0a12922b */ /* 0x008fd60000000012 */
.L_x_11:
[----:B------:R-:W2:Y:S02]  /*22d0*/  LDG.E.64 R4, desc[UR18][R8.64] ;  /* 0x0000001208047981 */ /* 0x000ea4000c1e1b00 */
[----:B--2---:R-:W-:-:S07]  /*22e0*/  DADD R4, R4, R18 ;  /* 0x0000000004047229 */ /* 0x004fce0000000012 */
[----:B------:R1:W-:Y:S04]  /*22f0*/  STG.E.64 desc[UR18][R8.64], R4 ;  /* 0x0000000408007986 */ /* 0x0003e8000c101b12 */
.L_x_10:
[----:B------:R-:W-:Y:S05]  /*2300*/  BSYNC.RECONVERGENT B0 ;  /* 0x0000000000007941 */ /* 0x000fea0003800200 */
.L_x_9:
[----:B------:R-:W2:Y:S01]  /*2310*/  LDCU UR5, c[0x0][0x388] ;  /* 0x00007100ff0577ac */ /* 0x000ea20008000800 */
[----:B------:R-:W-:Y:S02]  /*2320*/  UIADD3 UR4, UPT, UPT, UR4, 0x1, URZ ;  /* 0x0000000104047890 */ /* 0x000fe4000fffe0ff */
[----:B--2---:R-:W-:-:S04]  /*2330*/  UISETP.LT.U32.AND UP0, UPT, UR5, 0x1, UPT ;  /* 0x000000010500788c */ /* 0x004fc8000bf01070 */
[----:B------:R-:W-:-:S04]  /*2340*/  USEL UR5, UR5, 0x1, !UP0 ;  /* 0x0000000105057887 */ /* 0x000fc8000c000000 */
[----:B------:R-:W-:Y:S01]  /*2350*/  UISETP.NE.AND UP0, UPT, UR4, UR5, UPT ;  /* 0x000000050400728c */ /* 0x000fe2000bf05270 */
[----:B------:R-:W-:Y:S08]  /*2360*/  BAR.SYNC.DEFER_BLOCKING 0x0 ;  /* 0x0000000000007b1d */ /* 0x000ff00000010000 */
[----:B------:R-:W-:Y:S05]  /*2370*/  BRA.U UP0, `(.L_x_15) ;  /* 0xffffffdd00ec7547 */ /* 0x000fea000b83ffff */
[----:B------:R-:W-:Y:S05]  /*2380*/  EXIT ;  /* 0x000000000000794d */ /* 0x000fea0003800000 */
.L_x_16:
[----:B------:R-:W-:-:S00]  /*2390*/  BRA `(.L_x_16) ;  /* 0xfffffffc00fc7947 */ /* 0x000fc0000383ffff */
[----:B------:R-:W-:-:S00]  /*23a0*/  NOP ;  /* 0x0000000000007918 */ /* 0x000fc00000000000 */
        /* <DEDUP_REMOVED lines=13> */
.L_x_17:


//--------------------- .nv.shared.reserved.0     --------------------------
	.section	.nv.shared.reserved.0,"aw",@nobits
	.weak		__nv_reservedSMEM_offset_0_alias
	.size		__nv_reservedSMEM_offset_0_alias, 0, 64
	.other		__nv_reservedSMEM_offset_0_alias,@"STO_CUDA_RESERVED_SHARED STV_DEFAULT"
__nv_reservedSMEM_offset_0_alias:
	.zero		0
	.zero		64


//--------------------- .nv.constant0._Z15batchedSamplingiiiPPdS0_PiS_iS_S_ --------------------------
	.section	.nv.constant0._Z15batchedSamplingiiiPPdS0_PiS_iS_S_,"a",@progbits
	.sectionflags	@""
	.align	4
.nv.constant0._Z15batchedSamplingiiiPPdS0_PiS_iS_S_:
	.zero		968


//--------------------- SYMBOLS --------------------------

	.type		.nv.reservedSmem.offset0,@object
	.size		.nv.reservedSmem.offset0,0x4
